	.target	sm_90a

	.elftype	@"ET_EXEC"


//--------------------- .note.nv.tkinfo           --------------------------
	.section	.note.nv.tkinfo,"",@"SHT_NOTE"
	.sectionflags	@"SHF_NOTE_NV_TKINFO"
	.tkinfo
        /*0018*/ 	.word	0x00000002
        /*0030*/ 	.string	""
        /*0030*/ 	.string	"ptxas"
        /*0030*/ 	.string	"Cuda compilation tools, release 13.0, V13.0.88"
        /*0030*/ 	.string	"Build cuda_13.0.r13.0/compiler.36424714_0"
        /*0030*/ 	.string	"-arch sm_90a -m 64 "



//--------------------- .note.nv.cuinfo           --------------------------
	.section	.note.nv.cuinfo,"",@"SHT_NOTE"
	.sectionflags	@"SHF_NOTE_NV_CUINFO"
        /*0018*/ 	.short	0x0002
        /*001a*/ 	.short	0x005a
        /*001c*/ 	.short	0x0082
	.zero		2


//--------------------- .nv.info                  --------------------------
	.section	.nv.info,"",@"SHT_CUDA_INFO"
	.align	4


	//----- nvinfo : EIATTR_REGCOUNT
	.align		4
        /*0000*/ 	.byte	0x04, 0x2f
        /*0002*/ 	.short	(.L_12 - .L_11)
	.align		4
.L_11:
        /*0004*/ 	.word	index@(_ZN7cutlass13device_kernelINS_4gemm6kernel13GemmUniversalIN4cute5tupleIJiiiiEEENS1_10collective13CollectiveMmaINS1_37MainloopSm90TmaGmmaWarpSpecializedFP8ILi34ENS5_IJNS4_1CILi1EEESB_SB_EEENS1_35KernelTmaWarpSpecializedCooperativeEEENS5_IJNSA_ILi192EEENSA_ILi16EEENSA_ILi32EEEEEENS_12float_e4m3_tENS5_IJlSB_lEEESJ_SK_NS4_8TiledMMAINS4_8MMA_AtomIJNS4_4SM904GMMA30MMA_64x16x32_F32E4M3E4M3_SS_TNILNSO_7ScaleInE1ELSQ_1EEEEEENS4_6LayoutINS5_IJNSA_ILi2EEESB_SB_EEENS5_IJSB_NSA_ILi0EEESW_EEEEENS5_IJNS4_10UnderscoreESZ_SZ_EEEEENS4_13SM90_TMA_LOADENS4_14ComposedLayoutINS4_7SwizzleILi1ELi4ELi3EEENS4_18smem_ptr_flag_bitsILi8EEENST_INS5_IJNSA_ILi8EEESH_EEENS5_IJSH_SB_EEEEEEEvNS4_8identityES12_S1C_vS1D_EENS_8epilogue10collective6detail29Sm90TmaWarpSpecializedAdapterINS1G_15DefaultEpilogueISJ_SK_SK_NS1F_6thread17LinearCombinationISJ_Li1EffLNS1K_9ScaleType4KindE0ELNS_15FloatRoundStyleE2ESJ_EENS1_15EpilogueDefaultEEEEEvvEEEEvNT_6ParamsE)
        /*0008*/ 	.word	0x000000a8


	//----- nvinfo : EIATTR_FRAME_SIZE
	.align		4
.L_12:
        /*000c*/ 	.byte	0x04, 0x11
        /*000e*/ 	.short	(.L_14 - .L_13)
	.align		4
.L_13:
        /*0010*/ 	.word	index@(_ZN7cutlass13device_kernelINS_4gemm6kernel13GemmUniversalIN4cute5tupleIJiiiiEEENS1_10collective13CollectiveMmaINS1_37MainloopSm90TmaGmmaWarpSpecializedFP8ILi34ENS5_IJNS4_1CILi1EEESB_SB_EEENS1_35KernelTmaWarpSpecializedCooperativeEEENS5_IJNSA_ILi192EEENSA_ILi16EEENSA_ILi32EEEEEENS_12float_e4m3_tENS5_IJlSB_lEEESJ_SK_NS4_8TiledMMAINS4_8MMA_AtomIJNS4_4SM904GMMA30MMA_64x16x32_F32E4M3E4M3_SS_TNILNSO_7ScaleInE1ELSQ_1EEEEEENS4_6LayoutINS5_IJNSA_ILi2EEESB_SB_EEENS5_IJSB_NSA_ILi0EEESW_EEEEENS5_IJNS4_10UnderscoreESZ_SZ_EEEEENS4_13SM90_TMA_LOADENS4_14ComposedLayoutINS4_7SwizzleILi1ELi4ELi3EEENS4_18smem_ptr_flag_bitsILi8EEENST_INS5_IJNSA_ILi8EEESH_EEENS5_IJSH_SB_EEEEEEEvNS4_8identityES12_S1C_vS1D_EENS_8epilogue10collective6detail29Sm90TmaWarpSpecializedAdapterINS1G_15DefaultEpilogueISJ_SK_SK_NS1F_6thread17LinearCombinationISJ_Li1EffLNS1K_9ScaleType4KindE0ELNS_15FloatRoundStyleE2ESJ_EENS1_15EpilogueDefaultEEEEEvvEEEEvNT_6ParamsE)
        /*0014*/ 	.word	0x00000000


	//----- nvinfo : EIATTR_MIN_STACK_SIZE
	.align		4
.L_14:
        /*0018*/ 	.byte	0x04, 0x12
        /*001a*/ 	.short	(.L_16 - .L_15)
	.align		4
.L_15:
        /*001c*/ 	.word	index@(_ZN7cutlass13device_kernelINS_4gemm6kernel13GemmUniversalIN4cute5tupleIJiiiiEEENS1_10collective13CollectiveMmaINS1_37MainloopSm90TmaGmmaWarpSpecializedFP8ILi34ENS5_IJNS4_1CILi1EEESB_SB_EEENS1_35KernelTmaWarpSpecializedCooperativeEEENS5_IJNSA_ILi192EEENSA_ILi16EEENSA_ILi32EEEEEENS_12float_e4m3_tENS5_IJlSB_lEEESJ_SK_NS4_8TiledMMAINS4_8MMA_AtomIJNS4_4SM904GMMA30MMA_64x16x32_F32E4M3E4M3_SS_TNILNSO_7ScaleInE1ELSQ_1EEEEEENS4_6LayoutINS5_IJNSA_ILi2EEESB_SB_EEENS5_IJSB_NSA_ILi0EEESW_EEEEENS5_IJNS4_10UnderscoreESZ_SZ_EEEEENS4_13SM90_TMA_LOADENS4_14ComposedLayoutINS4_7SwizzleILi1ELi4ELi3EEENS4_18smem_ptr_flag_bitsILi8EEENST_INS5_IJNSA_ILi8EEESH_EEENS5_IJSH_SB_EEEEEEEvNS4_8identityES12_S1C_vS1D_EENS_8epilogue10collective6detail29Sm90TmaWarpSpecializedAdapterINS1G_15DefaultEpilogueISJ_SK_SK_NS1F_6thread17LinearCombinationISJ_Li1EffLNS1K_9ScaleType4KindE0ELNS_15FloatRoundStyleE2ESJ_EENS1_15EpilogueDefaultEEEEEvvEEEEvNT_6ParamsE)
        /*0020*/ 	.word	0x00000000
.L_16:


//--------------------- .nv.compat                --------------------------
	.section	.nv.compat,"",@"SHT_CUDA_COMPAT_INFO"
	.align	4
        /*0000*/ 	.byte	0x02, 0x09, 0x01, 0x00, 0x02, 0x02, 0x04, 0x00, 0x02, 0x05, 0x05, 0x00, 0x03, 0x07, 0x01, 0x01
        /*0010*/ 	.byte	0x02, 0x03, 0x01, 0x00, 0x02, 0x06, 0x01, 0x00, 0x04, 0x0b, 0x08, 0x00, 0x00, 0x00, 0x00, 0x00
        /*0020*/ 	.byte	0x00, 0x00, 0x00, 0x00


//--------------------- .nv.info._ZN7cutlass13device_kernelINS_4gemm6kernel13GemmUniversalIN4cute5tupleIJiiiiEEENS1_10collective13CollectiveMmaINS1_37MainloopSm90TmaGmmaWarpSpecializedFP8ILi34ENS5_IJNS4_1CILi1EEESB_SB_EEENS1_35KernelTmaWarpSpecializedCooperativeEEENS5_IJNSA_ILi192EEENSA_ILi16EEENSA_ILi32EEEEEENS_12float_e4m3_tENS5_IJlSB_lEEESJ_SK_NS4_8TiledMMAINS4_8MMA_AtomIJNS4_4SM904GMMA30MMA_64x16x32_F32E4M3E4M3_SS_TNILNSO_7ScaleInE1ELSQ_1EEEEEENS4_6LayoutINS5_IJNSA_ILi2EEESB_SB_EEENS5_IJSB_NSA_ILi0EEESW_EEEEENS5_IJNS4_10UnderscoreESZ_SZ_EEEEENS4_13SM90_TMA_LOADENS4_14ComposedLayoutINS4_7SwizzleILi1ELi4ELi3EEENS4_18smem_ptr_flag_bitsILi8EEENST_INS5_IJNSA_ILi8EEESH_EEENS5_IJSH_SB_EEEEEEEvNS4_8identityES12_S1C_vS1D_EENS_8epilogue10collective6detail29Sm90TmaWarpSpecializedAdapterINS1G_15DefaultEpilogueISJ_SK_SK_NS1F_6thread17LinearCombinationISJ_Li1EffLNS1K_9ScaleType4KindE0ELNS_15FloatRoundStyleE2ESJ_EENS1_15EpilogueDefaultEEEEEvvEEEEvNT_6ParamsE --------------------------
	.section	.nv.info._ZN7cutlass13device_kernelINS_4gemm6kernel13GemmUniversalIN4cute5tupleIJiiiiEEENS1_10collective13CollectiveMmaINS1_37MainloopSm90TmaGmmaWarpSpecializedFP8ILi34ENS5_IJNS4_1CILi1EEESB_SB_EEENS1_35KernelTmaWarpSpecializedCooperativeEEENS5_IJNSA_ILi192EEENSA_ILi16EEENSA_ILi32EEEEEENS_12float_e4m3_tENS5_IJlSB_lEEESJ_SK_NS4_8TiledMMAINS4_8MMA_AtomIJNS4_4SM904GMMA30MMA_64x16x32_F32E4M3E4M3_SS_TNILNSO_7ScaleInE1ELSQ_1EEEEEENS4_6LayoutINS5_IJNSA_ILi2EEESB_SB_EEENS5_IJSB_NSA_ILi0EEESW_EEEEENS5_IJNS4_10UnderscoreESZ_SZ_EEEEENS4_13SM90_TMA_LOADENS4_14ComposedLayoutINS4_7SwizzleILi1ELi4ELi3EEENS4_18smem_ptr_flag_bitsILi8EEENST_INS5_IJNSA_ILi8EEESH_EEENS5_IJSH_SB_EEEEEEEvNS4_8identityES12_S1C_vS1D_EENS_8epilogue10collective6detail29Sm90TmaWarpSpecializedAdapterINS1G_15DefaultEpilogueISJ_SK_SK_NS1F_6thread17LinearCombinationISJ_Li1EffLNS1K_9ScaleType4KindE0ELNS_15FloatRoundStyleE2ESJ_EENS1_15EpilogueDefaultEEEEEvvEEEEvNT_6ParamsE,"",@"SHT_CUDA_INFO"
	.sectionflags	@""
	.align	4


	//----- nvinfo : EIATTR_CUDA_API_VERSION
	.align		4
        /*0000*/ 	.byte	0x04, 0x37
        /*0002*/ 	.short	(.L_18 - .L_17)
.L_17:
        /*0004*/ 	.word	0x00000082


	//----- nvinfo : EIATTR_KPARAM_INFO
	.align		4
.L_18:
        /*0008*/ 	.byte	0x04, 0x17
        /*000a*/ 	.short	(.L_20 - .L_19)
.L_19:
        /*000c*/ 	.word	0x00000000
        /*0010*/ 	.short	0x0000
        /*0012*/ 	.short	0x0070
        /*0014*/ 	.byte	0x00, 0xf0, 0x01, 0x10


	//----- nvinfo : EIATTR_SPARSE_MMA_MASK
	.align		4
.L_20:
        /*0018*/ 	.byte	0x03, 0x50
        /*001a*/ 	.short	0x0000


	//----- nvinfo : EIATTR_MAXREG_COUNT
	.align		4
        /*001c*/ 	.byte	0x03, 0x1b
        /*001e*/ 	.short	0x00a8


	//----- nvinfo : EIATTR_NUM_BARRIERS
	.align		4
        /*0020*/ 	.byte	0x02, 0x4c
        /*0022*/ 	.byte	0x01
	.zero		1


	//----- nvinfo : EIATTR_MERCURY_ISA_VERSION
	.align		4
        /*0024*/ 	.byte	0x03, 0x5f
        /*0026*/ 	.short	0x0101


	//----- nvinfo : EIATTR_INT_WARP_WIDE_INSTR_OFFSETS
	.align		4
        /*0028*/ 	.byte	0x04, 0x31
        /*002a*/ 	.short	(.L_22 - .L_21)


	//   ....[0]....
.L_21:
        /*002c*/ 	.word	0x000007b0


	//   ....[1]....
        /*0030*/ 	.word	0x000007c0


	//   ....[2]....
        /*0034*/ 	.word	0x000008c0


	//----- nvinfo : EIATTR_COOP_GROUP_MASK_REGIDS
	.align		4
.L_22:
        /*0038*/ 	.byte	0x04, 0x29
        /*003a*/ 	.short	(.L_24 - .L_23)


	//   ....[0]....
.L_23:
        /*003c*/ 	.word	0xffffffff


	//   ....[1]....
        /*0040*/ 	.word	0xffffffff


	//   ....[2]....
        /*0044*/ 	.word	0xffffffff


	//   ....[3]....
        /*0048*/ 	.word	0xffffffff


	//   ....[4]....
        /*004c*/ 	.word	0xffffffff


	//----- nvinfo : EIATTR_COOP_GROUP_INSTR_OFFSETS
	.align		4
.L_24:
        /*0050*/ 	.byte	0x04, 0x28
        /*0052*/ 	.short	(.L_26 - .L_25)


	//   ....[0]....
.L_25:
        /*0054*/ 	.word	0x00000060


	//   ....[1]....
        /*0058*/ 	.word	0x00000070


	//   ....[2]....
        /*005c*/ 	.word	0x00000130


	//   ....[3]....
        /*0060*/ 	.word	0x000006b0


	//   ....[4]....
        /*0064*/ 	.word	0x000013e0


	//----- nvinfo : EIATTR_REG_RECONFIG
	.align		4
.L_26:
        /*0068*/ 	.byte	0x01, 0x54
	.zero		2


	//----- nvinfo : EIATTR_MBARRIER_INSTR_OFFSETS
	.align		4
        /*006c*/ 	.byte	0x04, 0x39
        /*006e*/ 	.short	(.L_28 - .L_27)


	//   ....[0]....
.L_27:
        /*0070*/ 	.word	0x00000250
        /*0074*/ 	.word	0x000000ff
        /*0078*/ 	.word	0x00000000
        /*007c*/ 	.short	0x0100
        /*007e*/ 	.byte	0x08
	.zero		1


	//   ....[1]....
        /*0080*/ 	.word	0x00000260
        /*0084*/ 	.word	0x000000ff
        /*0088*/ 	.word	0x00000110
        /*008c*/ 	.short	0x0100
        /*008e*/ 	.byte	0x08
	.zero		1


	//   ....[2]....
        /*0090*/ 	.word	0x00000270
        /*0094*/ 	.word	0x000000ff
        /*0098*/ 	.word	0x00000008
        /*009c*/ 	.short	0x0100
        /*009e*/ 	.byte	0x08
	.zero		1


	//   ....[3]....
        /*00a0*/ 	.word	0x00000280
        /*00a4*/ 	.word	0x000000ff
        /*00a8*/ 	.word	0x00000118
        /*00ac*/ 	.short	0x0100
        /*00ae*/ 	.byte	0x08
	.zero		1


	//   ....[4]....
        /*00b0*/ 	.word	0x00000290
        /*00b4*/ 	.word	0x000000ff
        /*00b8*/ 	.word	0x00000010
        /*00bc*/ 	.short	0x0100
        /*00be*/ 	.byte	0x08
	.zero		1


	//   ....[5]....
        /*00c0*/ 	.word	0x000002a0
        /*00c4*/ 	.word	0x000000ff
        /*00c8*/ 	.word	0x00000120
        /*00cc*/ 	.short	0x0100
        /*00ce*/ 	.byte	0x08
	.zero		1


	//   ....[6]....
        /*00d0*/ 	.word	0x000002b0
        /*00d4*/ 	.word	0x000000ff
        /*00d8*/ 	.word	0x00000018
        /*00dc*/ 	.short	0x0100
        /*00de*/ 	.byte	0x08
	.zero		1


	//   ....[7]....
        /*00e0*/ 	.word	0x000002c0
        /*00e4*/ 	.word	0x000000ff
        /*00e8*/ 	.word	0x00000128
        /*00ec*/ 	.short	0x0100
        /*00ee*/ 	.byte	0x08
	.zero		1


	//   ....[8]....
        /*00f0*/ 	.word	0x000002d0
        /*00f4*/ 	.word	0x000000ff
        /*00f8*/ 	.word	0x00000020
        /*00fc*/ 	.short	0x0100
        /*00fe*/ 	.byte	0x08
	.zero		1


	//   ....[9]....
        /*0100*/ 	.word	0x000002e0
        /*0104*/ 	.word	0x000000ff
        /*0108*/ 	.word	0x00000130
        /*010c*/ 	.short	0x0100
        /*010e*/ 	.byte	0x08
	.zero		1


	//   ....[10]....
        /*0110*/ 	.word	0x000002f0
        /*0114*/ 	.word	0x000000ff
        /*0118*/ 	.word	0x00000028
        /*011c*/ 	.short	0x0100
        /*011e*/ 	.byte	0x08
	.zero		1


	//   ....[11]....
        /*0120*/ 	.word	0x00000300
        /*0124*/ 	.word	0x000000ff
        /*0128*/ 	.word	0x00000138
        /*012c*/ 	.short	0x0100
        /*012e*/ 	.byte	0x08
	.zero		1


	//   ....[12]....
        /*0130*/ 	.word	0x00000310
        /*0134*/ 	.word	0x000000ff
        /*0138*/ 	.word	0x00000030
        /*013c*/ 	.short	0x0100
        /*013e*/ 	.byte	0x08
	.zero		1


	//   ....[13]....
        /*0140*/ 	.word	0x00000320
        /*0144*/ 	.word	0x000000ff
        /*0148*/ 	.word	0x00000140
        /*014c*/ 	.short	0x0100
        /*014e*/ 	.byte	0x08
	.zero		1


	//   ....[14]....
        /*0150*/ 	.word	0x00000330
        /*0154*/ 	.word	0x000000ff
        /*0158*/ 	.word	0x00000038
        /*015c*/ 	.short	0x0100
        /*015e*/ 	.byte	0x08
	.zero		1


	//   ....[15]....
        /*0160*/ 	.word	0x00000340
        /*0164*/ 	.word	0x000000ff
        /*0168*/ 	.word	0x00000148
        /*016c*/ 	.short	0x0100
        /*016e*/ 	.byte	0x08
	.zero		1


	//   ....[16]....
        /*0170*/ 	.word	0x00000350
        /*0174*/ 	.word	0x000000ff
        /*0178*/ 	.word	0x00000040
        /*017c*/ 	.short	0x0100
        /*017e*/ 	.byte	0x08
	.zero		1


	//   ....[17]....
        /*0180*/ 	.word	0x00000360
        /*0184*/ 	.word	0x000000ff
        /*0188*/ 	.word	0x00000150
        /*018c*/ 	.short	0x0100
        /*018e*/ 	.byte	0x08
	.zero		1


	//   ....[18]....
        /*0190*/ 	.word	0x00000370
        /*0194*/ 	.word	0x000000ff
        /*0198*/ 	.word	0x00000048
        /*019c*/ 	.short	0x0100
        /*019e*/ 	.byte	0x08
	.zero		1


	//   ....[19]....
        /*01a0*/ 	.word	0x00000380
        /*01a4*/ 	.word	0x000000ff
        /*01a8*/ 	.word	0x00000158
        /*01ac*/ 	.short	0x0100
        /*01ae*/ 	.byte	0x08
	.zero		1


	//   ....[20]....
        /*01b0*/ 	.word	0x00000390
        /*01b4*/ 	.word	0x000000ff
        /*01b8*/ 	.word	0x00000050
        /*01bc*/ 	.short	0x0100
        /*01be*/ 	.byte	0x08
	.zero		1


	//   ....[21]....
        /*01c0*/ 	.word	0x000003a0
        /*01c4*/ 	.word	0x000000ff
        /*01c8*/ 	.word	0x00000160
        /*01cc*/ 	.short	0x0100
        /*01ce*/ 	.byte	0x08
	.zero		1


	//   ....[22]....
        /*01d0*/ 	.word	0x000003b0
        /*01d4*/ 	.word	0x000000ff
        /*01d8*/ 	.word	0x00000058
        /*01dc*/ 	.short	0x0100
        /*01de*/ 	.byte	0x08
	.zero		1


	//   ....[23]....
        /*01e0*/ 	.word	0x000003c0
        /*01e4*/ 	.word	0x000000ff
        /*01e8*/ 	.word	0x00000168
        /*01ec*/ 	.short	0x0100
        /*01ee*/ 	.byte	0x08
	.zero		1


	//   ....[24]....
        /*01f0*/ 	.word	0x000003d0
        /*01f4*/ 	.word	0x000000ff
        /*01f8*/ 	.word	0x00000060
        /*01fc*/ 	.short	0x0100
        /*01fe*/ 	.byte	0x08
	.zero		1


	//   ....[25]....
        /*0200*/ 	.word	0x000003e0
        /*0204*/ 	.word	0x000000ff
        /*0208*/ 	.word	0x00000170
        /*020c*/ 	.short	0x0100
        /*020e*/ 	.byte	0x08
	.zero		1


	//   ....[26]....
        /*0210*/ 	.word	0x000003f0
        /*0214*/ 	.word	0x000000ff
        /*0218*/ 	.word	0x00000068
        /*021c*/ 	.short	0x0100
        /*021e*/ 	.byte	0x08
	.zero		1


	//   ....[27]....
        /*0220*/ 	.word	0x00000400
        /*0224*/ 	.word	0x000000ff
        /*0228*/ 	.word	0x00000178
        /*022c*/ 	.short	0x0100
        /*022e*/ 	.byte	0x08
	.zero		1


	//   ....[28]....
        /*0230*/ 	.word	0x00000410
        /*0234*/ 	.word	0x000000ff
        /*0238*/ 	.word	0x00000070
        /*023c*/ 	.short	0x0100
        /*023e*/ 	.byte	0x08
	.zero		1


	//   ....[29]....
        /*0240*/ 	.word	0x00000420
        /*0244*/ 	.word	0x000000ff
        /*0248*/ 	.word	0x00000180
        /*024c*/ 	.short	0x0100
        /*024e*/ 	.byte	0x08
	.zero		1


	//   ....[30]....
        /*0250*/ 	.word	0x00000430
        /*0254*/ 	.word	0x000000ff
        /*0258*/ 	.word	0x00000078
        /*025c*/ 	.short	0x0100
        /*025e*/ 	.byte	0x08
	.zero		1


	//   ....[31]....
        /*0260*/ 	.word	0x00000440
        /*0264*/ 	.word	0x000000ff
        /*0268*/ 	.word	0x00000188
        /*026c*/ 	.short	0x0100
        /*026e*/ 	.byte	0x08
	.zero		1


	//   ....[32]....
        /*0270*/ 	.word	0x00000450
        /*0274*/ 	.word	0x000000ff
        /*0278*/ 	.word	0x00000080
        /*027c*/ 	.short	0x0100
        /*027e*/ 	.byte	0x08
	.zero		1


	//   ....[33]....
        /*0280*/ 	.word	0x00000460
        /*0284*/ 	.word	0x000000ff
        /*0288*/ 	.word	0x00000190
        /*028c*/ 	.short	0x0100
        /*028e*/ 	.byte	0x08
	.zero		1


	//   ....[34]....
        /*0290*/ 	.word	0x00000470
        /*0294*/ 	.word	0x000000ff
        /*0298*/ 	.word	0x00000088
        /*029c*/ 	.short	0x0100
        /*029e*/ 	.byte	0x08
	.zero		1


	//   ....[35]....
        /*02a0*/ 	.word	0x00000480
        /*02a4*/ 	.word	0x000000ff
        /*02a8*/ 	.word	0x00000198
        /*02ac*/ 	.short	0x0100
        /*02ae*/ 	.byte	0x08
	.zero		1


	//   ....[36]....
        /*02b0*/ 	.word	0x00000490
        /*02b4*/ 	.word	0x000000ff
        /*02b8*/ 	.word	0x00000090
        /*02bc*/ 	.short	0x0100
        /*02be*/ 	.byte	0x08
	.zero		1


	//   ....[37]....
        /*02c0*/ 	.word	0x000004a0
        /*02c4*/ 	.word	0x000000ff
        /*02c8*/ 	.word	0x000001a0
        /*02cc*/ 	.short	0x0100
        /*02ce*/ 	.byte	0x08
	.zero		1


	//   ....[38]....
        /*02d0*/ 	.word	0x000004b0
        /*02d4*/ 	.word	0x000000ff
        /*02d8*/ 	.word	0x00000098
        /*02dc*/ 	.short	0x0100
        /*02de*/ 	.byte	0x08
	.zero		1


	//   ....[39]....
        /*02e0*/ 	.word	0x000004c0
        /*02e4*/ 	.word	0x000000ff
        /*02e8*/ 	.word	0x000001a8
        /*02ec*/ 	.short	0x0100
        /*02ee*/ 	.byte	0x08
	.zero		1


	//   ....[40]....
        /*02f0*/ 	.word	0x000004d0
        /*02f4*/ 	.word	0x000000ff
        /*02f8*/ 	.word	0x000000a0
        /*02fc*/ 	.short	0x0100
        /*02fe*/ 	.byte	0x08
	.zero		1


	//   ....[41]....
        /*0300*/ 	.word	0x000004e0
        /*0304*/ 	.word	0x000000ff
        /*0308*/ 	.word	0x000001b0
        /*030c*/ 	.short	0x0100
        /*030e*/ 	.byte	0x08
	.zero		1


	//   ....[42]....
        /*0310*/ 	.word	0x000004f0
        /*0314*/ 	.word	0x000000ff
        /*0318*/ 	.word	0x000000a8
        /*031c*/ 	.short	0x0100
        /*031e*/ 	.byte	0x08
	.zero		1


	//   ....[43]....
        /*0320*/ 	.word	0x00000500
        /*0324*/ 	.word	0x000000ff
        /*0328*/ 	.word	0x000001b8
        /*032c*/ 	.short	0x0100
        /*032e*/ 	.byte	0x08
	.zero		1


	//   ....[44]....
        /*0330*/ 	.word	0x00000510
        /*0334*/ 	.word	0x000000ff
        /*0338*/ 	.word	0x000000b0
        /*033c*/ 	.short	0x0100
        /*033e*/ 	.byte	0x08
	.zero		1


	//   ....[45]....
        /*0340*/ 	.word	0x00000520
        /*0344*/ 	.word	0x000000ff
        /*0348*/ 	.word	0x000001c0
        /*034c*/ 	.short	0x0100
        /*034e*/ 	.byte	0x08
	.zero		1


	//   ....[46]....
        /*0350*/ 	.word	0x00000530
        /*0354*/ 	.word	0x000000ff
        /*0358*/ 	.word	0x000000b8
        /*035c*/ 	.short	0x0100
        /*035e*/ 	.byte	0x08
	.zero		1


	//   ....[47]....
        /*0360*/ 	.word	0x00000540
        /*0364*/ 	.word	0x000000ff
        /*0368*/ 	.word	0x000001c8
        /*036c*/ 	.short	0x0100
        /*036e*/ 	.byte	0x08
	.zero		1


	//   ....[48]....
        /*0370*/ 	.word	0x00000550
        /*0374*/ 	.word	0x000000ff
        /*0378*/ 	.word	0x000000c0
        /*037c*/ 	.short	0x0100
        /*037e*/ 	.byte	0x08
	.zero		1


	//   ....[49]....
        /*0380*/ 	.word	0x00000560
        /*0384*/ 	.word	0x000000ff
        /*0388*/ 	.word	0x000001d0
        /*038c*/ 	.short	0x0100
        /*038e*/ 	.byte	0x08
	.zero		1


	//   ....[50]....
        /*0390*/ 	.word	0x00000570
        /*0394*/ 	.word	0x000000ff
        /*0398*/ 	.word	0x000000c8
        /*039c*/ 	.short	0x0100
        /*039e*/ 	.byte	0x08
	.zero		1


	//   ....[51]....
        /*03a0*/ 	.word	0x00000580
        /*03a4*/ 	.word	0x000000ff
        /*03a8*/ 	.word	0x000001d8
        /*03ac*/ 	.short	0x0100
        /*03ae*/ 	.byte	0x08
	.zero		1


	//   ....[52]....
        /*03b0*/ 	.word	0x00000590
        /*03b4*/ 	.word	0x000000ff
        /*03b8*/ 	.word	0x000000d0
        /*03bc*/ 	.short	0x0100
        /*03be*/ 	.byte	0x08
	.zero		1


	//   ....[53]....
        /*03c0*/ 	.word	0x000005a0
        /*03c4*/ 	.word	0x000000ff
        /*03c8*/ 	.word	0x000001e0
        /*03cc*/ 	.short	0x0100
        /*03ce*/ 	.byte	0x08
	.zero		1


	//   ....[54]....
        /*03d0*/ 	.word	0x000005b0
        /*03d4*/ 	.word	0x000000ff
        /*03d8*/ 	.word	0x000000d8
        /*03dc*/ 	.short	0x0100
        /*03de*/ 	.byte	0x08
	.zero		1


	//   ....[55]....
        /*03e0*/ 	.word	0x000005c0
        /*03e4*/ 	.word	0x000000ff
        /*03e8*/ 	.word	0x000001e8
        /*03ec*/ 	.short	0x0100
        /*03ee*/ 	.byte	0x08
	.zero		1


	//   ....[56]....
        /*03f0*/ 	.word	0x000005d0
        /*03f4*/ 	.word	0x000000ff
        /*03f8*/ 	.word	0x000000e0
        /*03fc*/ 	.short	0x0100
        /*03fe*/ 	.byte	0x08
	.zero		1


	//   ....[57]....
        /*0400*/ 	.word	0x000005e0
        /*0404*/ 	.word	0x000000ff
        /*0408*/ 	.word	0x000001f0
        /*040c*/ 	.short	0x0100
        /*040e*/ 	.byte	0x08
	.zero		1


	//   ....[58]....
        /*0410*/ 	.word	0x000005f0
        /*0414*/ 	.word	0x000000ff
        /*0418*/ 	.word	0x000000e8
        /*041c*/ 	.short	0x0100
        /*041e*/ 	.byte	0x08
	.zero		1


	//   ....[59]....
        /*0420*/ 	.word	0x00000600
        /*0424*/ 	.word	0x000000ff
        /*0428*/ 	.word	0x000001f8
        /*042c*/ 	.short	0x0100
        /*042e*/ 	.byte	0x08
	.zero		1


	//   ....[60]....
        /*0430*/ 	.word	0x00000610
        /*0434*/ 	.word	0x000000ff
        /*0438*/ 	.word	0x000000f0
        /*043c*/ 	.short	0x0100
        /*043e*/ 	.byte	0x08
	.zero		1


	//   ....[61]....
        /*0440*/ 	.word	0x00000620
        /*0444*/ 	.word	0x000000ff
        /*0448*/ 	.word	0x00000200
        /*044c*/ 	.short	0x0100
        /*044e*/ 	.byte	0x08
	.zero		1


	//   ....[62]....
        /*0450*/ 	.word	0x00000630
        /*0454*/ 	.word	0x000000ff
        /*0458*/ 	.word	0x000000f8
        /*045c*/ 	.short	0x0100
        /*045e*/ 	.byte	0x08
	.zero		1


	//   ....[63]....
        /*0460*/ 	.word	0x00000640
        /*0464*/ 	.word	0x000000ff
        /*0468*/ 	.word	0x00000208
        /*046c*/ 	.short	0x0100
        /*046e*/ 	.byte	0x08
	.zero		1


	//   ....[64]....
        /*0470*/ 	.word	0x00000650
        /*0474*/ 	.word	0x000000ff
        /*0478*/ 	.word	0x00000100
        /*047c*/ 	.short	0x0100
        /*047e*/ 	.byte	0x08
	.zero		1


	//   ....[65]....
        /*0480*/ 	.word	0x00000660
        /*0484*/ 	.word	0x000000ff
        /*0488*/ 	.word	0x00000210
        /*048c*/ 	.short	0x0100
        /*048e*/ 	.byte	0x08
	.zero		1


	//   ....[66]....
        /*0490*/ 	.word	0x00000670
        /*0494*/ 	.word	0x000000ff
        /*0498*/ 	.word	0x00000108
        /*049c*/ 	.short	0x0100
        /*049e*/ 	.byte	0x08
	.zero		1


	//   ....[67]....
        /*04a0*/ 	.word	0x00000680
        /*04a4*/ 	.word	0x000000ff
        /*04a8*/ 	.word	0x00000218
        /*04ac*/ 	.short	0x0100
        /*04ae*/ 	.byte	0x08
	.zero		1


	//   ....[68]....
        /*04b0*/ 	.word	0x00000930
        /*04b4*/ 	.word	0x000000ff
        /*04b8*/ 	.word	0x00000230
        /*04bc*/ 	.short	0x0100
        /*04be*/ 	.byte	0x06
	.zero		1


	//   ....[69]....
        /*04c0*/ 	.word	0x000009a0
        /*04c4*/ 	.word	0x000000ff
        /*04c8*/ 	.word	0x00000238
        /*04cc*/ 	.short	0x0100
        /*04ce*/ 	.byte	0x06
	.zero		1


	//   ....[70]....
        /*04d0*/ 	.word	0x00001620
        /*04d4*/ 	.word	0x000000ff
        /*04d8*/ 	.word	0x00000000
        /*04dc*/ 	.short	0x010a
        /*04de*/ 	.byte	0x06
	.zero		1


	//   ....[71]....
        /*04e0*/ 	.word	0x00001660
        /*04e4*/ 	.word	0x000000ff
        /*04e8*/ 	.word	0x00000000
        /*04ec*/ 	.short	0x010a
        /*04ee*/ 	.byte	0x06
	.zero		1


	//   ....[72]....
        /*04f0*/ 	.word	0x00001b10
        /*04f4*/ 	.word	0x000000ff
        /*04f8*/ 	.word	0x00000000
        /*04fc*/ 	.short	0x010a
        /*04fe*/ 	.byte	0x0c
	.zero		1


	//   ....[73]....
        /*0500*/ 	.word	0x00001b50
        /*0504*/ 	.word	0x000000ff
        /*0508*/ 	.word	0x00000000
        /*050c*/ 	.short	0x010a
        /*050e*/ 	.byte	0x0c
	.zero		1


	//   ....[74]....
        /*0510*/ 	.word	0x00001e70
        /*0514*/ 	.word	0x000000ff
        /*0518*/ 	.word	0x00000000
        /*051c*/ 	.short	0x0101
        /*051e*/ 	.byte	0x08
	.zero		1


	//   ....[75]....
        /*0520*/ 	.word	0x000021c0
        /*0524*/ 	.word	0x000000ff
        /*0528*/ 	.word	0x00000000
        /*052c*/ 	.short	0x0101
        /*052e*/ 	.byte	0x08
	.zero		1


	//   ....[76]....
        /*0530*/ 	.word	0x00004a50
        /*0534*/ 	.word	0x0000000e
        /*0538*/ 	.word	0x00000110
        /*053c*/ 	.short	0x010a
        /*053e*/ 	.byte	0x3f
	.zero		1


	//   ....[77]....
        /*0540*/ 	.word	0x00004de0
        /*0544*/ 	.word	0x00000005
        /*0548*/ 	.word	0x00000238
        /*054c*/ 	.short	0x0101
        /*054e*/ 	.byte	0x3f
	.zero		1


	//   ....[78]....
        /*0550*/ 	.word	0x00005510
        /*0554*/ 	.word	0x00000005
        /*0558*/ 	.word	0x00000000
        /*055c*/ 	.short	0x010a
        /*055e*/ 	.byte	0x3f
	.zero		1


	//   ....[79]....
        /*0560*/ 	.word	0x00005590
        /*0564*/ 	.word	0x00000007
        /*0568*/ 	.word	0x00000000
        /*056c*/ 	.short	0x010a
        /*056e*/ 	.byte	0x3f
	.zero		1


	//   ....[80]....
        /*0570*/ 	.word	0x00005620
        /*0574*/ 	.word	0x00000006
        /*0578*/ 	.word	0x00000000
        /*057c*/ 	.short	0x010a
        /*057e*/ 	.byte	0x3f
	.zero		1


	//   ....[81]....
        /*0580*/ 	.word	0x000056b0
        /*0584*/ 	.word	0x00000009
        /*0588*/ 	.word	0x00000000
        /*058c*/ 	.short	0x010a
        /*058e*/ 	.byte	0x3f
	.zero		1


	//   ....[82]....
        /*0590*/ 	.word	0x00005740
        /*0594*/ 	.word	0x00000006
        /*0598*/ 	.word	0x00000000
        /*059c*/ 	.short	0x010a
        /*059e*/ 	.byte	0x3f
	.zero		1


	//   ....[83]....
        /*05a0*/ 	.word	0x000057d0
        /*05a4*/ 	.word	0x00000009
        /*05a8*/ 	.word	0x00000000
        /*05ac*/ 	.short	0x010a
        /*05ae*/ 	.byte	0x3f
	.zero		1


	//   ....[84]....
        /*05b0*/ 	.word	0x00005860
        /*05b4*/ 	.word	0x00000006
        /*05b8*/ 	.word	0x00000000
        /*05bc*/ 	.short	0x010a
        /*05be*/ 	.byte	0x3f
	.zero		1


	//   ....[85]....
        /*05c0*/ 	.word	0x000058f0
        /*05c4*/ 	.word	0x00000009
        /*05c8*/ 	.word	0x00000000
        /*05cc*/ 	.short	0x010a
        /*05ce*/ 	.byte	0x3f
	.zero		1


	//   ....[86]....
        /*05d0*/ 	.word	0x00005980
        /*05d4*/ 	.word	0x00000006
        /*05d8*/ 	.word	0x00000000
        /*05dc*/ 	.short	0x010a
        /*05de*/ 	.byte	0x3f
	.zero		1


	//   ....[87]....
        /*05e0*/ 	.word	0x00005a10
        /*05e4*/ 	.word	0x00000009
        /*05e8*/ 	.word	0x00000000
        /*05ec*/ 	.short	0x010a
        /*05ee*/ 	.byte	0x3f
	.zero		1


	//   ....[88]....
        /*05f0*/ 	.word	0x00005aa0
        /*05f4*/ 	.word	0x00000006
        /*05f8*/ 	.word	0x00000000
        /*05fc*/ 	.short	0x010a
        /*05fe*/ 	.byte	0x3f
	.zero		1


	//   ....[89]....
        /*0600*/ 	.word	0x00005b30
        /*0604*/ 	.word	0x00000009
        /*0608*/ 	.word	0x00000000
        /*060c*/ 	.short	0x010a
        /*060e*/ 	.byte	0x3f
	.zero		1


	//   ....[90]....
        /*0610*/ 	.word	0x00005bc0
        /*0614*/ 	.word	0x00000006
        /*0618*/ 	.word	0x00000000
        /*061c*/ 	.short	0x010a
        /*061e*/ 	.byte	0x3f
	.zero		1


	//   ....[91]....
        /*0620*/ 	.word	0x00005c50
        /*0624*/ 	.word	0x00000009
        /*0628*/ 	.word	0x00000000
        /*062c*/ 	.short	0x010a
        /*062e*/ 	.byte	0x3f
	.zero		1


	//   ....[92]....
        /*0630*/ 	.word	0x00005ce0
        /*0634*/ 	.word	0x00000006
        /*0638*/ 	.word	0x00000000
        /*063c*/ 	.short	0x010a
        /*063e*/ 	.byte	0x3f
	.zero		1


	//   ....[93]....
        /*0640*/ 	.word	0x00005d70
        /*0644*/ 	.word	0x00000009
        /*0648*/ 	.word	0x00000000
        /*064c*/ 	.short	0x010a
        /*064e*/ 	.byte	0x3f
	.zero		1


	//   ....[94]....
        /*0650*/ 	.word	0x00005e00
        /*0654*/ 	.word	0x00000006
        /*0658*/ 	.word	0x00000000
        /*065c*/ 	.short	0x010a
        /*065e*/ 	.byte	0x3f
	.zero		1


	//   ....[95]....
        /*0660*/ 	.word	0x00005e90
        /*0664*/ 	.word	0x00000009
        /*0668*/ 	.word	0x00000000
        /*066c*/ 	.short	0x010a
        /*066e*/ 	.byte	0x3f
	.zero		1


	//   ....[96]....
        /*0670*/ 	.word	0x00005f20
        /*0674*/ 	.word	0x00000006
        /*0678*/ 	.word	0x00000000
        /*067c*/ 	.short	0x010a
        /*067e*/ 	.byte	0x3f
	.zero		1


	//   ....[97]....
        /*0680*/ 	.word	0x00005fb0
        /*0684*/ 	.word	0x00000009
        /*0688*/ 	.word	0x00000000
        /*068c*/ 	.short	0x010a
        /*068e*/ 	.byte	0x3f
	.zero		1


	//   ....[98]....
        /*0690*/ 	.word	0x00006040
        /*0694*/ 	.word	0x00000006
        /*0698*/ 	.word	0x00000000
        /*069c*/ 	.short	0x010a
        /*069e*/ 	.byte	0x3f
	.zero		1


	//   ....[99]....
        /*06a0*/ 	.word	0x000060d0
        /*06a4*/ 	.word	0x00000009
        /*06a8*/ 	.word	0x00000000
        /*06ac*/ 	.short	0x010a
        /*06ae*/ 	.byte	0x3f
	.zero		1


	//   ....[100]....
        /*06b0*/ 	.word	0x00006160
        /*06b4*/ 	.word	0x00000006
        /*06b8*/ 	.word	0x00000000
        /*06bc*/ 	.short	0x010a
        /*06be*/ 	.byte	0x3f
	.zero		1


	//   ....[101]....
        /*06c0*/ 	.word	0x000061f0
        /*06c4*/ 	.word	0x00000009
        /*06c8*/ 	.word	0x00000000
        /*06cc*/ 	.short	0x010a
        /*06ce*/ 	.byte	0x3f
	.zero		1


	//   ....[102]....
        /*06d0*/ 	.word	0x00006280
        /*06d4*/ 	.word	0x00000006
        /*06d8*/ 	.word	0x00000000
        /*06dc*/ 	.short	0x010a
        /*06de*/ 	.byte	0x3f
	.zero		1


	//   ....[103]....
        /*06e0*/ 	.word	0x00006310
        /*06e4*/ 	.word	0x00000009
        /*06e8*/ 	.word	0x00000000
        /*06ec*/ 	.short	0x010a
        /*06ee*/ 	.byte	0x3f
	.zero		1


	//   ....[104]....
        /*06f0*/ 	.word	0x000063a0
        /*06f4*/ 	.word	0x00000006
        /*06f8*/ 	.word	0x00000000
        /*06fc*/ 	.short	0x010a
        /*06fe*/ 	.byte	0x3f
	.zero		1


	//   ....[105]....
        /*0700*/ 	.word	0x00006430
        /*0704*/ 	.word	0x00000009
        /*0708*/ 	.word	0x00000000
        /*070c*/ 	.short	0x010a
        /*070e*/ 	.byte	0x3f
	.zero		1


	//   ....[106]....
        /*0710*/ 	.word	0x000064c0
        /*0714*/ 	.word	0x00000006
        /*0718*/ 	.word	0x00000000
        /*071c*/ 	.short	0x010a
        /*071e*/ 	.byte	0x3f
	.zero		1


	//   ....[107]....
        /*0720*/ 	.word	0x00006550
        /*0724*/ 	.word	0x00000009
        /*0728*/ 	.word	0x00000000
        /*072c*/ 	.short	0x010a
        /*072e*/ 	.byte	0x3f
	.zero		1


	//   ....[108]....
        /*0730*/ 	.word	0x000065e0
        /*0734*/ 	.word	0x00000006
        /*0738*/ 	.word	0x00000000
        /*073c*/ 	.short	0x010a
        /*073e*/ 	.byte	0x3f
	.zero		1


	//   ....[109]....
        /*0740*/ 	.word	0x00006670
        /*0744*/ 	.word	0x00000009
        /*0748*/ 	.word	0x00000000
        /*074c*/ 	.short	0x010a
        /*074e*/ 	.byte	0x3f
	.zero		1


	//   ....[110]....
        /*0750*/ 	.word	0x00006700
        /*0754*/ 	.word	0x00000006
        /*0758*/ 	.word	0x00000000
        /*075c*/ 	.short	0x010a
        /*075e*/ 	.byte	0x3f
	.zero		1


	//   ....[111]....
        /*0760*/ 	.word	0x00006790
        /*0764*/ 	.word	0x00000003
        /*0768*/ 	.word	0x00000000
        /*076c*/ 	.short	0x010a
        /*076e*/ 	.byte	0x3f
	.zero		1


	//   ....[112]....
        /*0770*/ 	.word	0x00006800
        /*0774*/ 	.word	0x00000003
        /*0778*/ 	.word	0x00000000
        /*077c*/ 	.short	0x010a
        /*077e*/ 	.byte	0x3f
	.zero		1


	//   ....[113]....
        /*0780*/ 	.word	0x00006860
        /*0784*/ 	.word	0x00000004
        /*0788*/ 	.word	0x00000000
        /*078c*/ 	.short	0x010a
        /*078e*/ 	.byte	0x3f
	.zero		1


	//   ....[114]....
        /*0790*/ 	.word	0x00006930
        /*0794*/ 	.word	0x0000000e
        /*0798*/ 	.word	0x00000110
        /*079c*/ 	.short	0x010a
        /*079e*/ 	.byte	0x3f
	.zero		1


	//   ....[115]....
        /*07a0*/ 	.word	0x00006a10
        /*07a4*/ 	.word	0x00000005
        /*07a8*/ 	.word	0x00000000
        /*07ac*/ 	.short	0x010a
        /*07ae*/ 	.byte	0x3f
	.zero		1


	//   ....[116]....
        /*07b0*/ 	.word	0x00006a60
        /*07b4*/ 	.word	0x00000007
        /*07b8*/ 	.word	0x00000000
        /*07bc*/ 	.short	0x010a
        /*07be*/ 	.byte	0x3f
	.zero		1


	//   ....[117]....
        /*07c0*/ 	.word	0x00006ab0
        /*07c4*/ 	.word	0x00000006
        /*07c8*/ 	.word	0x00000000
        /*07cc*/ 	.short	0x010a
        /*07ce*/ 	.byte	0x3f
	.zero		1


	//   ....[118]....
        /*07d0*/ 	.word	0x00006b00
        /*07d4*/ 	.word	0x00000009
        /*07d8*/ 	.word	0x00000000
        /*07dc*/ 	.short	0x010a
        /*07de*/ 	.byte	0x3f
	.zero		1


	//   ....[119]....
        /*07e0*/ 	.word	0x00006b50
        /*07e4*/ 	.word	0x00000006
        /*07e8*/ 	.word	0x00000000
        /*07ec*/ 	.short	0x010a
        /*07ee*/ 	.byte	0x3f
	.zero		1


	//   ....[120]....
        /*07f0*/ 	.word	0x00006ba0
        /*07f4*/ 	.word	0x00000009
        /*07f8*/ 	.word	0x00000000
        /*07fc*/ 	.short	0x010a
        /*07fe*/ 	.byte	0x3f
	.zero		1


	//   ....[121]....
        /*0800*/ 	.word	0x00006bf0
        /*0804*/ 	.word	0x00000006
        /*0808*/ 	.word	0x00000000
        /*080c*/ 	.short	0x010a
        /*080e*/ 	.byte	0x3f
	.zero		1


	//   ....[122]....
        /*0810*/ 	.word	0x00006c40
        /*0814*/ 	.word	0x00000009
        /*0818*/ 	.word	0x00000000
        /*081c*/ 	.short	0x010a
        /*081e*/ 	.byte	0x3f
	.zero		1


	//   ....[123]....
        /*0820*/ 	.word	0x00006c90
        /*0824*/ 	.word	0x00000006
        /*0828*/ 	.word	0x00000000
        /*082c*/ 	.short	0x010a
        /*082e*/ 	.byte	0x3f
	.zero		1


	//   ....[124]....
        /*0830*/ 	.word	0x00006ce0
        /*0834*/ 	.word	0x00000009
        /*0838*/ 	.word	0x00000000
        /*083c*/ 	.short	0x010a
        /*083e*/ 	.byte	0x3f
	.zero		1


	//   ....[125]....
        /*0840*/ 	.word	0x00006d30
        /*0844*/ 	.word	0x00000006
        /*0848*/ 	.word	0x00000000
        /*084c*/ 	.short	0x010a
        /*084e*/ 	.byte	0x3f
	.zero		1


	//   ....[126]....
        /*0850*/ 	.word	0x00006d80
        /*0854*/ 	.word	0x00000009
        /*0858*/ 	.word	0x00000000
        /*085c*/ 	.short	0x010a
        /*085e*/ 	.byte	0x3f
	.zero		1


	//   ....[127]....
        /*0860*/ 	.word	0x00006dd0
        /*0864*/ 	.word	0x00000006
        /*0868*/ 	.word	0x00000000
        /*086c*/ 	.short	0x010a
        /*086e*/ 	.byte	0x3f
	.zero		1


	//   ....[128]....
        /*0870*/ 	.word	0x00006e20
        /*0874*/ 	.word	0x00000009
        /*0878*/ 	.word	0x00000000
        /*087c*/ 	.short	0x010a
        /*087e*/ 	.byte	0x3f
	.zero		1


	//   ....[129]....
        /*0880*/ 	.word	0x00006e70
        /*0884*/ 	.word	0x00000006
        /*0888*/ 	.word	0x00000000
        /*088c*/ 	.short	0x010a
        /*088e*/ 	.byte	0x3f
	.zero		1


	//   ....[130]....
        /*0890*/ 	.word	0x00006ec0
        /*0894*/ 	.word	0x00000009
        /*0898*/ 	.word	0x00000000
        /*089c*/ 	.short	0x010a
        /*089e*/ 	.byte	0x3f
	.zero		1


	//   ....[131]....
        /*08a0*/ 	.word	0x00006f10
        /*08a4*/ 	.word	0x00000006
        /*08a8*/ 	.word	0x00000000
        /*08ac*/ 	.short	0x010a
        /*08ae*/ 	.byte	0x3f
	.zero		1


	//   ....[132]....
        /*08b0*/ 	.word	0x00006f60
        /*08b4*/ 	.word	0x00000009
        /*08b8*/ 	.word	0x00000000
        /*08bc*/ 	.short	0x010a
        /*08be*/ 	.byte	0x3f
	.zero		1


	//   ....[133]....
        /*08c0*/ 	.word	0x00006fb0
        /*08c4*/ 	.word	0x00000006
        /*08c8*/ 	.word	0x00000000
        /*08cc*/ 	.short	0x010a
        /*08ce*/ 	.byte	0x3f
	.zero		1


	//   ....[134]....
        /*08d0*/ 	.word	0x00007000
        /*08d4*/ 	.word	0x00000009
        /*08d8*/ 	.word	0x00000000
        /*08dc*/ 	.short	0x010a
        /*08de*/ 	.byte	0x3f
	.zero		1


	//   ....[135]....
        /*08e0*/ 	.word	0x00007050
        /*08e4*/ 	.word	0x00000006
        /*08e8*/ 	.word	0x00000000
        /*08ec*/ 	.short	0x010a
        /*08ee*/ 	.byte	0x3f
	.zero		1


	//   ....[136]....
        /*08f0*/ 	.word	0x000070a0
        /*08f4*/ 	.word	0x00000009
        /*08f8*/ 	.word	0x00000000
        /*08fc*/ 	.short	0x010a
        /*08fe*/ 	.byte	0x3f
	.zero		1


	//   ....[137]....
        /*0900*/ 	.word	0x000070f0
        /*0904*/ 	.word	0x00000006
        /*0908*/ 	.word	0x00000000
        /*090c*/ 	.short	0x010a
        /*090e*/ 	.byte	0x3f
	.zero		1


	//   ....[138]....
        /*0910*/ 	.word	0x00007140
        /*0914*/ 	.word	0x00000009
        /*0918*/ 	.word	0x00000000
        /*091c*/ 	.short	0x010a
        /*091e*/ 	.byte	0x3f
	.zero		1


	//   ....[139]....
        /*0920*/ 	.word	0x00007190
        /*0924*/ 	.word	0x00000006
        /*0928*/ 	.word	0x00000000
        /*092c*/ 	.short	0x010a
        /*092e*/ 	.byte	0x3f
	.zero		1


	//   ....[140]....
        /*0930*/ 	.word	0x000071e0
        /*0934*/ 	.word	0x00000009
        /*0938*/ 	.word	0x00000000
        /*093c*/ 	.short	0x010a
        /*093e*/ 	.byte	0x3f
	.zero		1


	//   ....[141]....
        /*0940*/ 	.word	0x00007230
        /*0944*/ 	.word	0x00000006
        /*0948*/ 	.word	0x00000000
        /*094c*/ 	.short	0x010a
        /*094e*/ 	.byte	0x3f
	.zero		1


	//   ....[142]....
        /*0950*/ 	.word	0x00007280
        /*0954*/ 	.word	0x00000009
        /*0958*/ 	.word	0x00000000
        /*095c*/ 	.short	0x010a
        /*095e*/ 	.byte	0x3f
	.zero		1


	//   ....[143]....
        /*0960*/ 	.word	0x000072d0
        /*0964*/ 	.word	0x00000006
        /*0968*/ 	.word	0x00000000
        /*096c*/ 	.short	0x010a
        /*096e*/ 	.byte	0x3f
	.zero		1


	//   ....[144]....
        /*0970*/ 	.word	0x00007320
        /*0974*/ 	.word	0x00000009
        /*0978*/ 	.word	0x00000000
        /*097c*/ 	.short	0x010a
        /*097e*/ 	.byte	0x3f
	.zero		1


	//   ....[145]....
        /*0980*/ 	.word	0x00007370
        /*0984*/ 	.word	0x00000006
        /*0988*/ 	.word	0x00000000
        /*098c*/ 	.short	0x010a
        /*098e*/ 	.byte	0x3f
	.zero		1


	//   ....[146]....
        /*0990*/ 	.word	0x000073c0
        /*0994*/ 	.word	0x00000009
        /*0998*/ 	.word	0x00000000
        /*099c*/ 	.short	0x010a
        /*099e*/ 	.byte	0x3f
	.zero		1


	//   ....[147]....
        /*09a0*/ 	.word	0x00007410
        /*09a4*/ 	.word	0x00000006
        /*09a8*/ 	.word	0x00000000
        /*09ac*/ 	.short	0x010a
        /*09ae*/ 	.byte	0x3f
	.zero		1


	//----- nvinfo : EIATTR_NUM_MBARRIERS
	.align		4
.L_28:
        /*09b0*/ 	.byte	0x03, 0x38
        /*09b2*/ 	.short	0x0046


	//----- nvinfo : EIATTR_EXIT_INSTR_OFFSETS
	.align		4
        /*09b4*/ 	.byte	0x04, 0x1c
        /*09b6*/ 	.short	(.L_30 - .L_29)


	//   ....[0]....
.L_29:
        /*09b8*/ 	.word	0x000009f0


	//   ....[1]....
        /*09bc*/ 	.word	0x000012b0


	//   ....[2]....
        /*09c0*/ 	.word	0x000040b0


	//   ....[3]....
        /*09c4*/ 	.word	0x000046f0


	//   ....[4]....
        /*09c8*/ 	.word	0x000067e0


	//----- nvinfo : EIATTR_MAX_THREADS
	.align		4
.L_30:
        /*09cc*/ 	.byte	0x04, 0x05
        /*09ce*/ 	.short	(.L_32 - .L_31)
.L_31:
        /*09d0*/ 	.word	0x00000180
        /*09d4*/ 	.word	0x00000001
        /*09d8*/ 	.word	0x00000001


	//----- nvinfo : EIATTR_CRS_STACK_SIZE
	.align		4
.L_32:
        /*09dc*/ 	.byte	0x04, 0x1e
        /*09de*/ 	.short	(.L_34 - .L_33)
.L_33:
        /*09e0*/ 	.word	0x00000000


	//----- nvinfo : EIATTR_CBANK_PARAM_SIZE
	.align		4
.L_34:
        /*09e4*/ 	.byte	0x03, 0x19
        /*09e6*/ 	.short	0x0470


	//----- nvinfo : EIATTR_PARAM_CBANK
	.align		4
        /*09e8*/ 	.byte	0x04, 0x0a
        /*09ea*/ 	.short	(.L_36 - .L_35)
	.align		4
.L_35:
        /*09ec*/ 	.word	index@(.nv.constant0._ZN7cutlass13device_kernelINS_4gemm6kernel13GemmUniversalIN4cute5tupleIJiiiiEEENS1_10collective13CollectiveMmaINS1_37MainloopSm90TmaGmmaWarpSpecializedFP8ILi34ENS5_IJNS4_1CILi1EEESB_SB_EEENS1_35KernelTmaWarpSpecializedCooperativeEEENS5_IJNSA_ILi192EEENSA_ILi16EEENSA_ILi32EEEEEENS_12float_e4m3_tENS5_IJlSB_lEEESJ_SK_NS4_8TiledMMAINS4_8MMA_AtomIJNS4_4SM904GMMA30MMA_64x16x32_F32E4M3E4M3_SS_TNILNSO_7ScaleInE1ELSQ_1EEEEEENS4_6LayoutINS5_IJNSA_ILi2EEESB_SB_EEENS5_IJSB_NSA_ILi0EEESW_EEEEENS5_IJNS4_10UnderscoreESZ_SZ_EEEEENS4_13SM90_TMA_LOADENS4_14ComposedLayoutINS4_7SwizzleILi1ELi4ELi3EEENS4_18smem_ptr_flag_bitsILi8EEENST_INS5_IJNSA_ILi8EEESH_EEENS5_IJSH_SB_EEEEEEEvNS4_8identityES12_S1C_vS1D_EENS_8epilogue10collective6detail29Sm90TmaWarpSpecializedAdapterINS1G_15DefaultEpilogueISJ_SK_SK_NS1F_6thread17LinearCombinationISJ_Li1EffLNS1K_9ScaleType4KindE0ELNS_15FloatRoundStyleE2ESJ_EENS1_15EpilogueDefaultEEEEEvvEEEEvNT_6ParamsE)
        /*09f0*/ 	.short	0x0210
        /*09f2*/ 	.short	0x0470


	//----- nvinfo : EIATTR_SW_WAR
	.align		4
.L_36:
        /*09f4*/ 	.byte	0x04, 0x36
        /*09f6*/ 	.short	(.L_38 - .L_37)
.L_37:
        /*09f8*/ 	.word	0x00000008
.L_38:


//--------------------- .nv.callgraph             --------------------------
	.section	.nv.callgraph,"",@"SHT_CUDA_CALLGRAPH"
	.align	4
	.sectionentsize	8
	.align		4
        /*0000*/ 	.word	0x00000000
	.align		4
        /*0004*/ 	.word	0xffffffff
	.align		4
        /*0008*/ 	.word	0x00000000
	.align		4
        /*000c*/ 	.word	0xfffffffe
	.align		4
        /*0010*/ 	.word	0x00000000
	.align		4
        /*0014*/ 	.word	0xfffffffd
	.align		4
        /*0018*/ 	.word	0x00000000
	.align		4
        /*001c*/ 	.word	0xfffffffc


//--------------------- .nv.constant4             --------------------------
	.section	.nv.constant4,"a",@progbits
	.align	8
	.align		8
.nv.constant4:
        /*0000*/ 	.dword	_ZN39_INTERNAL_4f2301cd_4_k_cu_76f79d8e_99834cuda3std3__45__cpo5beginE
	.align		8
        /*0008*/ 	.dword	_ZN39_INTERNAL_4f2301cd_4_k_cu_76f79d8e_99834cuda3std3__45__cpo3endE
	.align		8
        /*0010*/ 	.dword	_ZN39_INTERNAL_4f2301cd_4_k_cu_76f79d8e_99834cuda3std3__45__cpo6cbeginE
	.align		8
        /*0018*/ 	.dword	_ZN39_INTERNAL_4f2301cd_4_k_cu_76f79d8e_99834cuda3std3__45__cpo4cendE
	.align		8
        /*0020*/ 	.dword	_ZN39_INTERNAL_4f2301cd_4_k_cu_76f79d8e_99834cuda3std3__441_GLOBAL__N__4f2301cd_4_k_cu_76f79d8e_99836ignoreE
	.align		8
        /*0028*/ 	.dword	_ZN39_INTERNAL_4f2301cd_4_k_cu_76f79d8e_99834cuda3std3__419piecewise_constructE
	.align		8
        /*0030*/ 	.dword	_ZN39_INTERNAL_4f2301cd_4_k_cu_76f79d8e_99834cuda3std3__48in_placeE
	.align		8
        /*0038*/ 	.dword	_ZN39_INTERNAL_4f2301cd_4_k_cu_76f79d8e_99834cuda3std6ranges3__45__cpo4swapE
	.align		8
        /*0040*/ 	.dword	_ZN39_INTERNAL_4f2301cd_4_k_cu_76f79d8e_99834cuda3std6ranges3__45__cpo9iter_moveE
	.align		8
        /*0048*/ 	.dword	_ZN39_INTERNAL_4f2301cd_4_k_cu_76f79d8e_99834cute7productE
	.align		8
        /*0050*/ 	.dword	_ZN39_INTERNAL_4f2301cd_4_k_cu_76f79d8e_99834cute1_E


//--------------------- .text._ZN7cutlass13device_kernelINS_4gemm6kernel13GemmUniversalIN4cute5tupleIJiiiiEEENS1_10collective13CollectiveMmaINS1_37MainloopSm90TmaGmmaWarpSpecializedFP8ILi34ENS5_IJNS4_1CILi1EEESB_SB_EEENS1_35KernelTmaWarpSpecializedCooperativeEEENS5_IJNSA_ILi192EEENSA_ILi16EEENSA_ILi32EEEEEENS_12float_e4m3_tENS5_IJlSB_lEEESJ_SK_NS4_8TiledMMAINS4_8MMA_AtomIJNS4_4SM904GMMA30MMA_64x16x32_F32E4M3E4M3_SS_TNILNSO_7ScaleInE1ELSQ_1EEEEEENS4_6LayoutINS5_IJNSA_ILi2EEESB_SB_EEENS5_IJSB_NSA_ILi0EEESW_EEEEENS5_IJNS4_10UnderscoreESZ_SZ_EEEEENS4_13SM90_TMA_LOADENS4_14ComposedLayoutINS4_7SwizzleILi1ELi4ELi3EEENS4_18smem_ptr_flag_bitsILi8EEENST_INS5_IJNSA_ILi8EEESH_EEENS5_IJSH_SB_EEEEEEEvNS4_8identityES12_S1C_vS1D_EENS_8epilogue10collective6detail29Sm90TmaWarpSpecializedAdapterINS1G_15DefaultEpilogueISJ_SK_SK_NS1F_6thread17LinearCombinationISJ_Li1EffLNS1K_9ScaleType4KindE0ELNS_15FloatRoundStyleE2ESJ_EENS1_15EpilogueDefaultEEEEEvvEEEEvNT_6ParamsE --------------------------
	.section	.text._ZN7cutlass13device_kernelINS_4gemm6kernel13GemmUniversalIN4cute5tupleIJiiiiEEENS1_10collective13CollectiveMmaINS1_37MainloopSm90TmaGmmaWarpSpecializedFP8ILi34ENS5_IJNS4_1CILi1EEESB_SB_EEENS1_35KernelTmaWarpSpecializedCooperativeEEENS5_IJNSA_ILi192EEENSA_ILi16EEENSA_ILi32EEEEEENS_12float_e4m3_tENS5_IJlSB_lEEESJ_SK_NS4_8TiledMMAINS4_8MMA_AtomIJNS4_4SM904GMMA30MMA_64x16x32_F32E4M3E4M3_SS_TNILNSO_7ScaleInE1ELSQ_1EEEEEENS4_6LayoutINS5_IJNSA_ILi2EEESB_SB_EEENS5_IJSB_NSA_ILi0EEESW_EEEEENS5_IJNS4_10UnderscoreESZ_SZ_EEEEENS4_13SM90_TMA_LOADENS4_14ComposedLayoutINS4_7SwizzleILi1ELi4ELi3EEENS4_18smem_ptr_flag_bitsILi8EEENST_INS5_IJNSA_ILi8EEESH_EEENS5_IJSH_SB_EEEEEEEvNS4_8identityES12_S1C_vS1D_EENS_8epilogue10collective6detail29Sm90TmaWarpSpecializedAdapterINS1G_15DefaultEpilogueISJ_SK_SK_NS1F_6thread17LinearCombinationISJ_Li1EffLNS1K_9ScaleType4KindE0ELNS_15FloatRoundStyleE2ESJ_EENS1_15EpilogueDefaultEEEEEvvEEEEvNT_6ParamsE,"ax",@progbits
	.align	128
.text._ZN7cutlass13device_kernelINS_4gemm6kernel13GemmUniversalIN4cute5tupleIJiiiiEEENS1_10collective13CollectiveMmaINS1_37MainloopSm90TmaGmmaWarpSpecializedFP8ILi34ENS5_IJNS4_1CILi1EEESB_SB_EEENS1_35KernelTmaWarpSpecializedCooperativeEEENS5_IJNSA_ILi192EEENSA_ILi16EEENSA_ILi32EEEEEENS_12float_e4m3_tENS5_IJlSB_lEEESJ_SK_NS4_8TiledMMAINS4_8MMA_AtomIJNS4_4SM904GMMA30MMA_64x16x32_F32E4M3E4M3_SS_TNILNSO_7ScaleInE1ELSQ_1EEEEEENS4_6LayoutINS5_IJNSA_ILi2EEESB_SB_EEENS5_IJSB_NSA_ILi0EEESW_EEEEENS5_IJNS4_10UnderscoreESZ_SZ_EEEEENS4_13SM90_TMA_LOADENS4_14ComposedLayoutINS4_7SwizzleILi1ELi4ELi3EEENS4_18smem_ptr_flag_bitsILi8EEENST_INS5_IJNSA_ILi8EEESH_EEENS5_IJSH_SB_EEEEEEEvNS4_8identityES12_S1C_vS1D_EENS_8epilogue10collective6detail29Sm90TmaWarpSpecializedAdapterINS1G_15DefaultEpilogueISJ_SK_SK_NS1F_6thread17LinearCombinationISJ_Li1EffLNS1K_9ScaleType4KindE0ELNS_15FloatRoundStyleE2ESJ_EENS1_15EpilogueDefaultEEEEEvvEEEEvNT_6ParamsE:
        .type           _ZN7cutlass13device_kernelINS_4gemm6kernel13GemmUniversalIN4cute5tupleIJiiiiEEENS1_10collective13CollectiveMmaINS1_37MainloopSm90TmaGmmaWarpSpecializedFP8ILi34ENS5_IJNS4_1CILi1EEESB_SB_EEENS1_35KernelTmaWarpSpecializedCooperativeEEENS5_IJNSA_ILi192EEENSA_ILi16EEENSA_ILi32EEEEEENS_12float_e4m3_tENS5_IJlSB_lEEESJ_SK_NS4_8TiledMMAINS4_8MMA_AtomIJNS4_4SM904GMMA30MMA_64x16x32_F32E4M3E4M3_SS_TNILNSO_7ScaleInE1ELSQ_1EEEEEENS4_6LayoutINS5_IJNSA_ILi2EEESB_SB_EEENS5_IJSB_NSA_ILi0EEESW_EEEEENS5_IJNS4_10UnderscoreESZ_SZ_EEEEENS4_13SM90_TMA_LOADENS4_14ComposedLayoutINS4_7SwizzleILi1ELi4ELi3EEENS4_18smem_ptr_flag_bitsILi8EEENST_INS5_IJNSA_ILi8EEESH_EEENS5_IJSH_SB_EEEEEEEvNS4_8identityES12_S1C_vS1D_EENS_8epilogue10collective6detail29Sm90TmaWarpSpecializedAdapterINS1G_15DefaultEpilogueISJ_SK_SK_NS1F_6thread17LinearCombinationISJ_Li1EffLNS1K_9ScaleType4KindE0ELNS_15FloatRoundStyleE2ESJ_EENS1_15EpilogueDefaultEEEEEvvEEEEvNT_6ParamsE,@function
        .size           _ZN7cutlass13device_kernelINS_4gemm6kernel13GemmUniversalIN4cute5tupleIJiiiiEEENS1_10collective13CollectiveMmaINS1_37MainloopSm90TmaGmmaWarpSpecializedFP8ILi34ENS5_IJNS4_1CILi1EEESB_SB_EEENS1_35KernelTmaWarpSpecializedCooperativeEEENS5_IJNSA_ILi192EEENSA_ILi16EEENSA_ILi32EEEEEENS_12float_e4m3_tENS5_IJlSB_lEEESJ_SK_NS4_8TiledMMAINS4_8MMA_AtomIJNS4_4SM904GMMA30MMA_64x16x32_F32E4M3E4M3_SS_TNILNSO_7ScaleInE1ELSQ_1EEEEEENS4_6LayoutINS5_IJNSA_ILi2EEESB_SB_EEENS5_IJSB_NSA_ILi0EEESW_EEEEENS5_IJNS4_10UnderscoreESZ_SZ_EEEEENS4_13SM90_TMA_LOADENS4_14ComposedLayoutINS4_7SwizzleILi1ELi4ELi3EEENS4_18smem_ptr_flag_bitsILi8EEENST_INS5_IJNSA_ILi8EEESH_EEENS5_IJSH_SB_EEEEEEEvNS4_8identityES12_S1C_vS1D_EENS_8epilogue10collective6detail29Sm90TmaWarpSpecializedAdapterINS1G_15DefaultEpilogueISJ_SK_SK_NS1F_6thread17LinearCombinationISJ_Li1EffLNS1K_9ScaleType4KindE0ELNS_15FloatRoundStyleE2ESJ_EENS1_15EpilogueDefaultEEEEEvvEEEEvNT_6ParamsE,(.L_x_166 - _ZN7cutlass13device_kernelINS_4gemm6kernel13GemmUniversalIN4cute5tupleIJiiiiEEENS1_10collective13CollectiveMmaINS1_37MainloopSm90TmaGmmaWarpSpecializedFP8ILi34ENS5_IJNS4_1CILi1EEESB_SB_EEENS1_35KernelTmaWarpSpecializedCooperativeEEENS5_IJNSA_ILi192EEENSA_ILi16EEENSA_ILi32EEEEEENS_12float_e4m3_tENS5_IJlSB_lEEESJ_SK_NS4_8TiledMMAINS4_8MMA_AtomIJNS4_4SM904GMMA30MMA_64x16x32_F32E4M3E4M3_SS_TNILNSO_7ScaleInE1ELSQ_1EEEEEENS4_6LayoutINS5_IJNSA_ILi2EEESB_SB_EEENS5_IJSB_NSA_ILi0EEESW_EEEEENS5_IJNS4_10UnderscoreESZ_SZ_EEEEENS4_13SM90_TMA_LOADENS4_14ComposedLayoutINS4_7SwizzleILi1ELi4ELi3EEENS4_18smem_ptr_flag_bitsILi8EEENST_INS5_IJNSA_ILi8EEESH_EEENS5_IJSH_SB_EEEEEEEvNS4_8identityES12_S1C_vS1D_EENS_8epilogue10collective6detail29Sm90TmaWarpSpecializedAdapterINS1G_15DefaultEpilogueISJ_SK_SK_NS1F_6thread17LinearCombinationISJ_Li1EffLNS1K_9ScaleType4KindE0ELNS_15FloatRoundStyleE2ESJ_EENS1_15EpilogueDefaultEEEEEvvEEEEvNT_6ParamsE)
        .other          _ZN7cutlass13device_kernelINS_4gemm6kernel13GemmUniversalIN4cute5tupleIJiiiiEEENS1_10collective13CollectiveMmaINS1_37MainloopSm90TmaGmmaWarpSpecializedFP8ILi34ENS5_IJNS4_1CILi1EEESB_SB_EEENS1_35KernelTmaWarpSpecializedCooperativeEEENS5_IJNSA_ILi192EEENSA_ILi16EEENSA_ILi32EEEEEENS_12float_e4m3_tENS5_IJlSB_lEEESJ_SK_NS4_8TiledMMAINS4_8MMA_AtomIJNS4_4SM904GMMA30MMA_64x16x32_F32E4M3E4M3_SS_TNILNSO_7ScaleInE1ELSQ_1EEEEEENS4_6LayoutINS5_IJNSA_ILi2EEESB_SB_EEENS5_IJSB_NSA_ILi0EEESW_EEEEENS5_IJNS4_10UnderscoreESZ_SZ_EEEEENS4_13SM90_TMA_LOADENS4_14ComposedLayoutINS4_7SwizzleILi1ELi4ELi3EEENS4_18smem_ptr_flag_bitsILi8EEENST_INS5_IJNSA_ILi8EEESH_EEENS5_IJSH_SB_EEEEEEEvNS4_8identityES12_S1C_vS1D_EENS_8epilogue10collective6detail29Sm90TmaWarpSpecializedAdapterINS1G_15DefaultEpilogueISJ_SK_SK_NS1F_6thread17LinearCombinationISJ_Li1EffLNS1K_9ScaleType4KindE0ELNS_15FloatRoundStyleE2ESJ_EENS1_15EpilogueDefaultEEEEEvvEEEEvNT_6ParamsE,@"STO_CUDA_ENTRY STV_DEFAULT"
_ZN7cutlass13device_kernelINS_4gemm6kernel13GemmUniversalIN4cute5tupleIJiiiiEEENS1_10collective13CollectiveMmaINS1_37MainloopSm90TmaGmmaWarpSpecializedFP8ILi34ENS5_IJNS4_1CILi1EEESB_SB_EEENS1_35KernelTmaWarpSpecializedCooperativeEEENS5_IJNSA_ILi192EEENSA_ILi16EEENSA_ILi32EEEEEENS_12float_e4m3_tENS5_IJlSB_lEEESJ_SK_NS4_8TiledMMAINS4_8MMA_AtomIJNS4_4SM904GMMA30MMA_64x16x32_F32E4M3E4M3_SS_TNILNSO_7ScaleInE1ELSQ_1EEEEEENS4_6LayoutINS5_IJNSA_ILi2EEESB_SB_EEENS5_IJSB_NSA_ILi0EEESW_EEEEENS5_IJNS4_10UnderscoreESZ_SZ_EEEEENS4_13SM90_TMA_LOADENS4_14ComposedLayoutINS4_7SwizzleILi1ELi4ELi3EEENS4_18smem_ptr_flag_bitsILi8EEENST_INS5_IJNSA_ILi8EEESH_EEENS5_IJSH_SB_EEEEEEEvNS4_8identityES12_S1C_vS1D_EENS_8epilogue10collective6detail29Sm90TmaWarpSpecializedAdapterINS1G_15DefaultEpilogueISJ_SK_SK_NS1F_6thread17LinearCombinationISJ_Li1EffLNS1K_9ScaleType4KindE0ELNS_15FloatRoundStyleE2ESJ_EENS1_15EpilogueDefaultEEEEEvvEEEEvNT_6ParamsE:
[----:B------:R-:W-:Y:S01]  /*0000*/  LDC R1, c[0x0][0x28] ;  /* 0x00000a00ff017b82 */ /* 0x000fe20000000800 */
[----:B------:R-:W0:Y:S01]  /*0010*/  S2R R16, SR_TID.X ;  /* 0x0000000000107919 */ /* 0x000e220000002100 */
[----:B------:R-:W-:Y:S01]  /*0020*/  ELECT P0, URZ, PT ;  /* 0x00000000003f782f */ /* 0x000fe20003800000 */
[----:B------:R-:W-:Y:S01]  /*0030*/  BSSY B0, `(.L_x_0) ;  /* 0x000000f000007945 */ /* 0x000fe20003800000 */
[--C-:B0-----:R-:W-:Y:S02]  /*0040*/  SHF.R.U32.HI R0, RZ, 0x5, R16.reuse ;  /* 0x00000005ff007819 */ /* 0x101fe40000011610 */
[----:B------:R-:W-:-:S03]  /*0050*/  SHF.R.U32.HI R3, RZ, 0x7, R16 ;  /* 0x00000007ff037819 */ /* 0x000fc60000011610 */
[----:B------:R-:W0:Y:S04]  /*0060*/  SHFL.IDX PT, R2, R0, RZ, 0x1f ;  /* 0x00001fff00027589 */ /* 0x000e2800000e0000 */
[----:B------:R1:W2:Y:S01]  /*0070*/  SHFL.IDX PT, R10, R3, RZ, 0x1f ;  /* 0x00001fff030a7589 */ /* 0x0002a200000e0000 */
[----:B0-----:R-:W-:-:S13]  /*0080*/  ISETP.NE.OR P0, PT, R2, RZ, !P0 ;  /* 0x000000ff0200720c */ /* 0x001fda0004705670 */
[----:B-12---:R-:W-:Y:S05]  /*0090*/  @P0 BRA `(.L_x_1) ;  /* 0x0000000000200947 */ /* 0x006fea0003800000 */
[----:B------:R-:W-:Y:S02]  /*00a0*/  ULDC.64 UR4, c[0x0][0x198] ;  /* 0x0000660000047ab9 */ /* 0x000fe40000000a00 */
[----:B------:R-:W-:Y:S02]  /*00b0*/  UIADD3 UR6, UP0, UR4, 0xf0, URZ ;  /* 0x000000f004067890 */ /* 0x000fe4000ff1e03f */
[----:B------:R-:W-:Y:S02]  /*00c0*/  UIADD3 UR4, UP1, UR4, 0x1f0, URZ ;  /* 0x000001f004047890 */ /* 0x000fe4000ff3e03f */
[----:B------:R-:W-:Y:S02]  /*00d0*/  UIADD3.X UR7, URZ, UR5, URZ, UP0, !UPT ;  /* 0x000000053f077290 */ /* 0x000fe400087fe43f */
[----:B------:R-:W-:-:S07]  /*00e0*/  UIADD3.X UR5, URZ, UR5, URZ, UP1, !UPT ;  /* 0x000000053f057290 */ /* 0x000fce0008ffe43f */
[----:B------:R0:W-:Y:S02]  /*00f0*/  UTMACCTL.PF [UR6] ;  /* 0x00000000060079b9 */ /* 0x0001e40008040000 */
[----:B------:R0:W-:Y:S02]  /*0100*/  UTMACCTL.PF [UR4] ;  /* 0x00000000040079b9 */ /* 0x0001e40008040000 */
[----:B0-----:R-:W-:Y:S01]  /*0110*/  NOP ;  /* 0x0000000000007918 */ /* 0x001fe20000000000 */
.L_x_1:
[----:B------:R-:W-:Y:S05]  /*0120*/  BSYNC B0 ;  /* 0x0000000000007941 */ /* 0x000fea0003800000 */
.L_x_0:
[----:B------:R-:W0:Y:S02]  /*0130*/  SHFL.IDX PT, R3, R0, RZ, 0x1f ;  /* 0x00001fff00037589 */ /* 0x000e2400000e0000 */
[----:B0-----:R-:W-:-:S13]  /*0140*/  ISETP.NE.AND P0, PT, R3, RZ, PT ;  /* 0x000000ff0300720c */ /* 0x001fda0003f05270 */
[----:B------:R-:W-:Y:S05]  /*0150*/  @P0 BRA `(.L_x_2) ;  /* 0x0000000400540947 */ /* 0x000fea0003800000 */
[----:B------:R-:W-:Y:S01]  /*0160*/  ELECT P0, URZ, PT ;  /* 0x00000000003f782f */ /* 0x000fe20003800000 */
[----:B------:R-:W-:-:S12]  /*0170*/  BSSY B0, `(.L_x_2) ;  /* 0x0000053000007945 */ /* 0x000fd80003800000 */
[----:B------:R-:W-:Y:S05]  /*0180*/  @!P0 BRA `(.L_x_3) ;  /* 0x0000000400448947 */ /* 0x000fea0003800000 */
[----:B------:R-:W0:Y:S01]  /*0190*/  S2UR UR8, SR_CgaCtaId ;  /* 0x00000000000879c3 */ /* 0x000e220000008800 */
[----:B------:R-:W-:Y:S01]  /*01a0*/  UMOV UR4, 0x400 ;  /* 0x0000040000047882 */ /* 0x000fe20000000000 */
[----:B------:R-:W-:Y:S01]  /*01b0*/  UMOV UR5, 0x1 ;  /* 0x0000000100057882 */ /* 0x000fe20000000000 */
[----:B------:R-:W-:Y:S02]  /*01c0*/  UMOV UR6, 0x100 ;  /* 0x0000010000067882 */ /* 0x000fe40000000000 */
[----:B------:R-:W-:-:S04]  /*01d0*/  UIADD3 UR6, -UR6, 0x100000, URZ ;  /* 0x0010000006067890 */ /* 0x000fc8000fffe13f */
[----:B------:R-:W-:Y:S02]  /*01e0*/  USHF.L.U32 UR7, UR6, 0xb, URZ ;  /* 0x0000000b06077899 */ /* 0x000fe4000800063f */
[----:B------:R-:W-:Y:S02]  /*01f0*/  USHF.L.U32 UR6, UR6, 0x1, URZ ;  /* 0x0000000106067899 */ /* 0x000fe4000800063f */
[----:B0-----:R-:W-:Y:S02]  /*0200*/  ULEA UR8, UR8, UR4, 0x18 ;  /* 0x0000000408087291 */ /* 0x001fe4000f8ec03f */
[----:B------:R-:W-:-:S04]  /*0210*/  UIADD3 UR4, -UR5, 0x100000, URZ ;  /* 0x0010000005047890 */ /* 0x000fc8000fffe13f */
[----:B------:R-:W-:Y:S02]  /*0220*/  USHF.L.U32 UR5, UR4, 0xb, URZ ;  /* 0x0000000b04057899 */ /* 0x000fe4000800063f */
[----:B------:R-:W-:Y:S01]  /*0230*/  USHF.L.U32 UR4, UR4, 0x1, URZ ;  /* 0x0000000104047899 */ /* 0x000fe2000800063f */
[----:B------:R-:W0:Y:S11]  /*0240*/  FENCE.VIEW.ASYNC.S ;  /* 0x00000000000073c6 */ /* 0x000e360000000000 */
[----:B0-----:R0:W1:Y:S01]  /*0250*/  SYNCS.EXCH.64 URZ, [UR8], UR4 ;  /* 0x00000004083f75b2 */ /* 0x0010620008000100 */
[----:B------:R0:W2:Y:S01]  /*0260*/  SYNCS.EXCH.64 URZ, [UR8+0x110], UR6 ;  /* 0x00011006083f75b2 */ /* 0x0000a20008000100 */
[----:B------:R0:W3:Y:S01]  /*0270*/  SYNCS.EXCH.64 URZ, [UR8+0x8], UR4 ;  /* 0x00000804083f75b2 */ /* 0x0000e20008000100 */
[----:B------:R0:W4:Y:S01]  /*0280*/  SYNCS.EXCH.64 URZ, [UR8+0x118], UR6 ;  /* 0x00011806083f75b2 */ /* 0x0001220008000100 */
[----:B------:R0:W0:Y:S01]  /*0290*/  SYNCS.EXCH.64 URZ, [UR8+0x10], UR4 ;  /* 0x00001004083f75b2 */ /* 0x0000220008000100 */
        /* <DEDUP_REMOVED lines=63> */
[----:B-1234-:R-:W-:Y:S01]  /*0690*/  NOP ;  /* 0x0000000000007918 */ /* 0x01efe20000000000 */
.L_x_3:
[----:B0-----:R-:W-:Y:S05]  /*06a0*/  BSYNC B0 ;  /* 0x0000000000007941 */ /* 0x001fea0003800000 */
.L_x_2:
[----:B------:R-:W0:Y:S01]  /*06b0*/  SHFL.IDX PT, R0, R0, RZ, 0x1f ;  /* 0x00001fff00007589 */ /* 0x000e2200000e0000 */
[----:B------:R-:W1:Y:S01]  /*06c0*/  LDC R3, c[0x0][0x65c] ;  /* 0x00019700ff037b82 */ /* 0x000e620000000800 */
[----:B------:R-:W-:Y:S02]  /*06d0*/  ELECT P0, URZ, PT ;  /* 0x00000000003f782f */ /* 0x000fe40003800000 */
[----:B------:R-:W-:Y:S01]  /*06e0*/  SHF.R.S32.HI R5, RZ, 0x1f, R2 ;  /* 0x0000001fff057819 */ /* 0x000fe20000011402 */
[----:B------:R-:W2:Y:S01]  /*06f0*/  S2R R8, SR_CTAID.Y ;  /* 0x0000000000087919 */ /* 0x000ea20000002600 */
[----:B------:R-:W-:Y:S01]  /*0700*/  UMOV UR4, 0x20 ;  /* 0x0000002000047882 */ /* 0x000fe20000000000 */
[----:B------:R-:W-:Y:S01]  /*0710*/  ISETP.NE.AND P2, PT, R10, RZ, PT ;  /* 0x000000ff0a00720c */ /* 0x000fe20003f45270 */
[----:B------:R-:W-:Y:S01]  /*0720*/  NOP ;  /* 0x0000000000007918 */ /* 0x000fe20000000000 */
[----:B------:R-:W3:Y:S01]  /*0730*/  S2R R4, SR_CTAID.X ;  /* 0x0000000000047919 */ /* 0x000ee20000002500 */
[----:B------:R-:W-:Y:S01]  /*0740*/  LEA.HI R5, R5, R2, RZ, 0x2 ;  /* 0x0000000205057211 */ /* 0x000fe200078f10ff */
[----:B------:R-:W-:-:S03]  /*0750*/  NOP ;  /* 0x0000000000007918 */ /* 0x000fc60000000000 */
[----:B------:R-:W-:-:S05]  /*0760*/  LOP3.LUT R5, R5, 0xfffffffc, RZ, 0xc0, !PT ;  /* 0xfffffffc05057812 */ /* 0x000fca00078ec0ff */
[----:B------:R-:W-:Y:S02]  /*0770*/  IMAD.IADD R2, R2, 0x1, -R5 ;  /* 0x0000000102027824 */ /* 0x000fe400078e0a05 */
[----:B------:R-:W-:Y:S01]  /*0780*/  IMAD.MOV.U32 R5, RZ, RZ, RZ ;  /* 0x000000ffff057224 */ /* 0x000fe200078e00ff */
[----:B0-----:R-:W-:Y:S02]  /*0790*/  ISETP.NE.OR P0, PT, R0, RZ, !P0 ;  /* 0x000000ff0000720c */ /* 0x001fe40004705670 */
[----:B-1----:R-:W-:-:S11]  /*07a0*/  ISETP.NE.AND P3, PT, R3, 0x1, PT ;  /* 0x000000010300780c */ /* 0x002fd60003f65270 */
[----:B------:R-:W-:Y:S01]  /*07b0*/  VOTEU.ALL UP0, P0 ;  /* 0x00000000003f7886 */ /* 0x000fe20000000000 */
[----:B------:R-:W-:Y:S01]  /*07c0*/  VOTEU.ALL UP1, P0 ;  /* 0x00000000003f7886 */ /* 0x000fe20000020000 */
[----:B------:R-:W3:Y:S01]  /*07d0*/  @P3 LDC R9, c[0x0][0x10] ;  /* 0x00000400ff093b82 */ /* 0x000ee20000000800 */
[----:B--2---:R-:W-:Y:S02]  /*07e0*/  @P3 IMAD.MOV.U32 R3, RZ, RZ, R8 ;  /* 0x000000ffff033224 */ /* 0x004fe400078e0008 */
[----:B------:R-:W-:Y:S01]  /*07f0*/  @!UP0 UMOV UR6, 0x400 ;  /* 0x0000040000068882 */ /* 0x000fe20000000000 */
[----:B------:R-:W-:-:S04]  /*0800*/  @!UP0 UIADD3 UR4, -UR4, 0x100000, URZ ;  /* 0x0010000004048890 */ /* 0x000fc8000fffe13f */
[----:B------:R-:W-:Y:S02]  /*0810*/  @!UP0 USHF.L.U32 UR5, UR4, 0xb, URZ ;  /* 0x0000000b04058899 */ /* 0x000fe4000800063f */
[----:B------:R-:W-:Y:S01]  /*0820*/  @!UP0 USHF.L.U32 UR4, UR4, 0x1, URZ ;  /* 0x0000000104048899 */ /* 0x000fe2000800063f */
[----:B------:R-:W-:Y:S02]  /*0830*/  @P3 IMAD.MOV.U32 R6, RZ, RZ, R3 ;  /* 0x000000ffff063224 */ /* 0x000fe400078e0003 */
[----:B------:R-:W-:Y:S01]  /*0840*/  @P3 IMAD.MOV.U32 R7, RZ, RZ, RZ ;  /* 0x000000ffff073224 */ /* 0x000fe200078e00ff */
[----:B------:R-:W0:Y:S01]  /*0850*/  @!UP0 S2UR UR7, SR_CgaCtaId ;  /* 0x00000000000789c3 */ /* 0x000e220000008800 */
[----:B------:R-:W-:Y:S02]  /*0860*/  @!P3 IMAD.MOV.U32 R3, RZ, RZ, R8 ;  /* 0x000000ffff03b224 */ /* 0x000fe400078e0008 */
[----:B------:R-:W-:-:S05]  /*0870*/  @P3 IMAD.MOV.U32 R11, RZ, RZ, RZ ;  /* 0x000000ffff0b3224 */ /* 0x000fca00078e00ff */
[----:B------:R-:W1:Y:S01]  /*0880*/  @!P3 LDC R0, c[0x0][0xc] ;  /* 0x00000300ff00bb82 */ /* 0x000e620000000800 */
[----:B---3--:R-:W-:-:S04]  /*0890*/  @P3 IMAD.WIDE.U32 R8, R4, R9, R6 ;  /* 0x0000000904083225 */ /* 0x008fc800078e0006 */
[----:B------:R-:W-:Y:S01]  /*08a0*/  @P3 IMAD.IADD R9, R9, 0x1, R11 ;  /* 0x0000000109093824 */ /* 0x000fe200078e020b */
[----:B0-----:R-:W-:Y:S01]  /*08b0*/  @!UP0 ULEA UR6, UR7, UR6, 0x18 ;  /* 0x0000000607068291 */ /* 0x001fe2000f8ec03f */
[----:B------:R-:W-:Y:S01]  /*08c0*/  VOTEU.ALL UP0, P0 ;  /* 0x00000000003f7886 */ /* 0x000fe20000000000 */
[----:B------:R-:W-:-:S04]  /*08d0*/  ISETP.NE.AND P0, PT, R2, 0x3, PT ;  /* 0x000000030200780c */ /* 0x000fc80003f05270 */
[----:B------:R-:W-:Y:S01]  /*08e0*/  ISETP.EQ.OR P0, PT, R2, RZ, !P0 ;  /* 0x000000ff0200720c */ /* 0x000fe20004702670 */
[----:B-1----:R-:W-:-:S03]  /*08f0*/  @!P3 IMAD.WIDE.U32 R6, R0, R3, R4 ;  /* 0x000000030006b225 */ /* 0x002fc600078e0004 */
[C---:B------:R-:W-:Y:S01]  /*0900*/  ISETP.EQ.AND P0, PT, R10.reuse, RZ, P0 ;  /* 0x000000ff0a00720c */ /* 0x040fe20000702270 */
[----:B------:R-:W-:Y:S01]  /*0910*/  VIADD R10, R10, 0xffffffff ;  /* 0xffffffff0a0a7836 */ /* 0x000fe20000000000 */
[----:B------:R-:W0:Y:S02]  /*0920*/  FENCE.VIEW.ASYNC.S ;  /* 0x00000000000073c6 */ /* 0x000e240000000000 */
[----:B0-----:R0:W1:Y:S01]  /*0930*/  @!UP0 SYNCS.EXCH.64 URZ, [UR6+0x230], UR4 ;  /* 0x00023004063f85b2 */ /* 0x0010620008000100 */
[----:B------:R-:W-:Y:S01]  /*0940*/  @P3 IMAD.MOV.U32 R0, RZ, RZ, R8 ;  /* 0x000000ffff003224 */ /* 0x000fe200078e0008 */
[----:B------:R-:W-:Y:S01]  /*0950*/  SEL R8, RZ, 0x1, !P0 ;  /* 0x00000001ff087807 */ /* 0x000fe20004000000 */
[----:B------:R-:W-:Y:S01]  /*0960*/  @!P3 IMAD.MOV.U32 R0, RZ, RZ, R6 ;  /* 0x000000ffff00b224 */ /* 0x000fe200078e0006 */
[----:B------:R-:W-:Y:S01]  /*0970*/  ISETP.GE.U32.AND P1, PT, R10, 0x2, PT ;  /* 0x000000020a00780c */ /* 0x000fe20003f26070 */
[----:B------:R-:W-:-:S03]  /*0980*/  @!P3 IMAD.MOV.U32 R9, RZ, RZ, R7 ;  /* 0x000000ffff09b224 */ /* 0x000fc600078e0007 */
[----:B------:R-:W-:Y:S01]  /*0990*/  SEL R8, R8, 0x2, P1 ;  /* 0x0000000208087807 */ /* 0x000fe20000800000 */
[----:B------:R0:W1:Y:S01]  /*09a0*/  @!UP1 SYNCS.EXCH.64 URZ, [UR6+0x238], UR4 ;  /* 0x00023804063f95b2 */ /* 0x0000620008000100 */
[----:B------:R-:W-:Y:S01]  /*09b0*/  NOP ;  /* 0x0000000000007918 */ /* 0x000fe20000000000 */
[----:B-1----:R-:W-:Y:S06]  /*09c0*/  BAR.SYNC.DEFER_BLOCKING 0x0 ;  /* 0x0000000000007b1d */ /* 0x002fec0000010000 */
[----:B------:R-:W-:Y:S05]  /*09d0*/  @!P2 BRA `(.L_x_4) ;  /* 0x0000003400b8a947 */ /* 0x000fea0003800000 */
[----:B------:R-:W-:-:S13]  /*09e0*/  ISETP.GT.U32.AND P0, PT, R10, 0x1, PT ;  /* 0x000000010a00780c */ /* 0x000fda0003f04070 */
[----:B0-----:R-:W-:Y:S05]  /*09f0*/  @P0 EXIT ;  /* 0x000000000000094d */ /* 0x001fea0003800000 */
[----:B------:R-:W-:Y:S01]  /*0a00*/  ULDC.64 UR4, c[0x0][0x650] ;  /* 0x0001940000047ab9 */ /* 0x000fe20000000a00 */
[----:B------:R-:W-:Y:S01]  /*0a10*/  PRMT R10, RZ, 0x7610, R10 ;  /* 0x00007610ff0a7816 */ /* 0x000fe2000000000a */
[----:B------:R-:W-:Y:S01]  /*0a20*/  IMAD.MOV.U32 R20, RZ, RZ, -0x1 ;  /* 0xffffffffff147424 */ /* 0x000fe200078e00ff */
[----:B------:R-:W-:Y:S01]  /*0a30*/  ISETP.GE.U32.AND P0, PT, R0, UR4, PT ;  /* 0x0000000400007c0c */ /* 0x000fe2000bf06070 */
[----:B------:R-:W-:Y:S02]  /*0a40*/  IMAD.MOV.U32 R18, RZ, RZ, -0x1 ;  /* 0xffffffffff127424 */ /* 0x000fe400078e00ff */
[----:B------:R-:W-:Y:S01]  /*0a50*/  IMAD.MOV.U32 R41, RZ, RZ, -0x1 ;  /* 0xffffffffff297424 */ /* 0x000fe200078e00ff */
[----:B------:R-:W-:-:S13]  /*0a60*/  ISETP.GE.U32.AND.EX P0, PT, R9, UR5, PT, P0 ;  /* 0x0000000509007c0c */ /* 0x000fda000bf06100 */
[----:B------:R-:W-:Y:S05]  /*0a70*/  @P0 BRA `(.L_x_5) ;  /* 0x00000004005c0947 */ /* 0x000fea0003800000 */
[----:B------:R-:W0:Y:S01]  /*0a80*/  LDC.64 R18, c[0x0][0x628] ;  /* 0x00018a00ff127b82 */ /* 0x000e220000000a00 */
[----:B------:R-:W-:Y:S02]  /*0a90*/  IMAD.MOV.U32 R6, RZ, RZ, R0 ;  /* 0x000000ffff067224 */ /* 0x000fe400078e0000 */
[----:B------:R-:W-:-:S05]  /*0aa0*/  IMAD.MOV.U32 R7, RZ, RZ, R9 ;  /* 0x000000ffff077224 */ /* 0x000fca00078e0009 */
[----:B------:R-:W1:Y:S08]  /*0ab0*/  LDC R2, c[0x0][0x630] ;  /* 0x00018c00ff027b82 */ /* 0x000e700000000800 */
[----:B------:R-:W2:Y:S01]  /*0ac0*/  LDC.64 R20, c[0x0][0x620] ;  /* 0x00018800ff147b82 */ /* 0x000ea20000000a00 */
[----:B0-----:R-:W-:-:S04]  /*0ad0*/  ISETP.NE.U32.AND P0, PT, R18, RZ, PT ;  /* 0x000000ff1200720c */ /* 0x001fc80003f05070 */
[----:B------:R-:W-:-:S13]  /*0ae0*/  ISETP.NE.AND.EX P0, PT, R19, RZ, PT, P0 ;  /* 0x000000ff1300720c */ /* 0x000fda0003f05300 */
[----:B-12---:R-:W-:Y:S05]  /*0af0*/  @!P0 BRA `(.L_x_6) ;  /* 0x0000000000288947 */ /* 0x006fea0003800000 */
[----:B------:R-:W0:Y:S02]  /*0b00*/  LDC R13, c[0x0][0x634] ;  /* 0x00018d00ff0d7b82 */ /* 0x000e240000000800 */
[----:B0-----:R-:W-:-:S05]  /*0b10*/  IADD3 R13, P0, R0, R13, RZ ;  /* 0x0000000d000d7210 */ /* 0x001fca0007f1e0ff */
[----:B------:R-:W-:-:S04]  /*0b20*/  IMAD.X R15, RZ, RZ, R9, P0 ;  /* 0x000000ffff0f7224 */ /* 0x000fc800000e0609 */
[----:B------:R-:W-:-:S04]  /*0b30*/  IMAD.WIDE.U32 R6, R15, R18, RZ ;  /* 0x000000120f067225 */ /* 0x000fc800078e00ff */
[----:B------:R-:W-:-:S04]  /*0b40*/  IMAD.WIDE.U32 R10, P0, R13, R19, R6 ;  /* 0x000000130d0a7225 */ /* 0x000fc80007800006 */
[----:B------:R-:W-:-:S04]  /*0b50*/  IMAD.WIDE.U32 R6, R13, R18, RZ ;  /* 0x000000120d067225 */ /* 0x000fc800078e00ff */
[----:B------:R-:W-:Y:S01]  /*0b60*/  IMAD.X R13, RZ, RZ, RZ, P0 ;  /* 0x000000ffff0d7224 */ /* 0x000fe200000e06ff */
[----:B------:R-:W-:Y:S01]  /*0b70*/  IADD3 RZ, P0, R7, R10, RZ ;  /* 0x0000000a07ff7210 */ /* 0x000fe20007f1e0ff */
[----:B------:R-:W-:-:S04]  /*0b80*/  IMAD.MOV.U32 R12, RZ, RZ, R11 ;  /* 0x000000ffff0c7224 */ /* 0x000fc800078e000b */
[----:B------:R-:W-:-:S08]  /*0b90*/  IMAD.WIDE.U32.X R6, R15, R19, R12, P0 ;  /* 0x000000130f067225 */ /* 0x000fd000000e040c */
.L_x_6:
[-CC-:B------:R-:W-:Y:S01]  /*0ba0*/  SHF.R.U64 R41, R6, R2.reuse, R7.reuse ;  /* 0x0000000206297219 */ /* 0x180fe20000001207 */
[----:B------:R-:W0:Y:S01]  /*0bb0*/  LDC R12, c[0x0][0x618] ;  /* 0x00018600ff0c7b82 */ /* 0x000e220000000800 */
[----:B------:R-:W-:Y:S01]  /*0bc0*/  SHF.R.U32.HI R5, RZ, R2, R7 ;  /* 0x00000002ff057219 */ /* 0x000fe20000011607 */
[----:B------:R-:W-:Y:S01]  /*0bd0*/  ULDC UR4, c[0x0][0x150] ;  /* 0x0000540000047ab9 */ /* 0x000fe20000000800 */
[----:B------:R-:W-:Y:S01]  /*0be0*/  IADD3 R11, P0, RZ, -R41, RZ ;  /* 0x80000029ff0b7210 */ /* 0x000fe20007f1e0ff */
[----:B------:R-:W-:Y:S01]  /*0bf0*/  IMAD.MOV.U32 R6, RZ, RZ, R0 ;  /* 0x000000ffff067224 */ /* 0x000fe200078e0000 */
[----:B------:R-:W-:Y:S01]  /*0c00*/  I2FP.F32.U32 R2, R4 ;  /* 0x0000000400027245 */ /* 0x000fe20000201000 */
[----:B------:R-:W-:Y:S02]  /*0c10*/  IMAD.MOV.U32 R7, RZ, RZ, R9 ;  /* 0x000000ffff077224 */ /* 0x000fe400078e0009 */
[----:B------:R-:W1:Y:S01]  /*0c20*/  LDC.64 R26, c[0x0][0x640] ;  /* 0x00019000ff1a7b82 */ /* 0x000e620000000a00 */
[----:B------:R-:W-:-:S02]  /*0c30*/  IMAD.X R13, RZ, RZ, ~R5, P0 ;  /* 0x000000ffff0d7224 */ /* 0x000fc400000e0e05 */
[----:B------:R-:W-:Y:S01]  /*0c40*/  FMUL R2, R2, UR4 ;  /* 0x0000000402027c20 */ /* 0x000fe20008400000 */
[----:B------:R-:W-:Y:S01]  /*0c50*/  IMAD.WIDE.U32 R6, R11, R20, R6 ;  /* 0x000000140b067225 */ /* 0x000fe200078e0006 */
[----:B------:R-:W-:-:S03]  /*0c60*/  ULDC UR4, c[0x0][0x154] ;  /* 0x0000550000047ab9 */ /* 0x000fc60000000800 */
[----:B------:R-:W-:Y:S01]  /*0c70*/  IMAD R10, R13, R20, RZ ;  /* 0x000000140d0a7224 */ /* 0x000fe200078e02ff */
[----:B------:R-:W2:Y:S01]  /*0c80*/  LDC R5, c[0x0][0x144] ;  /* 0x00005100ff057b82 */ /* 0x000ea20000000800 */
[----:B------:R-:W3:Y:S02]  /*0c90*/  F2I.U32.TRUNC.NTZ R2, R2 ;  /* 0x0000000200027305 */ /* 0x000ee4000020f000 */
[----:B------:R-:W-:-:S04]  /*0ca0*/  IMAD R11, R11, R21, R10 ;  /* 0x000000150b0b7224 */ /* 0x000fc800078e020a */
[----:B------:R-:W-:Y:S01]  /*0cb0*/  IMAD.IADD R7, R7, 0x1, R11 ;  /* 0x0000000107077824 */ /* 0x000fe200078e020b */
[----:B------:R-:W4:Y:S01]  /*0cc0*/  LDC R14, c[0x0][0x608] ;  /* 0x00018200ff0e7b82 */ /* 0x000f220000000800 */
[----:B------:R-:W-:-:S03]  /*0cd0*/  IMAD.MOV.U32 R11, RZ, RZ, -0x1 ;  /* 0xffffffffff0b7424 */ /* 0x000fc600078e00ff */
[-CC-:B0-----:R-:W-:Y:S02]  /*0ce0*/  SHF.R.U64 R20, R6, R12.reuse, R7.reuse ;  /* 0x0000000c06147219 */ /* 0x181fe40000001207 */
[----:B------:R-:W-:Y:S02]  /*0cf0*/  I2FP.F32.U32 R6, R3 ;  /* 0x0000000300067245 */ /* 0x000fe40000201000 */
[----:B------:R-:W0:Y:S01]  /*0d00*/  LDC R24, c[0x0][0x658] ;  /* 0x00019600ff187b82 */ /* 0x000e220000000800 */
[----:B-1----:R-:W-:Y:S01]  /*0d10*/  ISETP.NE.U32.AND P0, PT, R26, RZ, PT ;  /* 0x000000ff1a00720c */ /* 0x002fe20003f05070 */
[----:B---3--:R-:W-:Y:S01]  /*0d20*/  IMAD.MOV R10, RZ, RZ, -R2 ;  /* 0x000000ffff0a7224 */ /* 0x008fe200078e0a02 */
[----:B------:R-:W-:Y:S01]  /*0d30*/  SHF.R.U32.HI R7, RZ, R12, R7 ;  /* 0x0000000cff077219 */ /* 0x000fe20000011607 */
[----:B------:R-:W-:Y:S01]  /*0d40*/  FMUL R6, R6, UR4 ;  /* 0x0000000406067c20 */ /* 0x000fe20008400000 */
[----:B------:R-:W-:-:S03]  /*0d50*/  ISETP.NE.AND.EX P0, PT, R27, RZ, PT, P0 ;  /* 0x000000ff1b00720c */ /* 0x000fc60003f05300 */
[----:B------:R-:W1:Y:S01]  /*0d60*/  LDC R18, c[0x0][0x148] ;  /* 0x00005200ff127b82 */ /* 0x000e620000000800 */
[----:B--2---:R-:W-:-:S07]  /*0d70*/  IMAD R2, R5, R10, R4 ;  /* 0x0000000a05027224 */ /* 0x004fce00078e0204 */
[----:B------:R-:W2:Y:S01]  /*0d80*/  LDC R22, c[0x0][0x600] ;  /* 0x00018000ff167b82 */ /* 0x000ea20000000800 */
[-CC-:B----4-:R-:W-:Y:S02]  /*0d90*/  SHF.R.U64 R28, R20, R14.reuse, R7.reuse ;  /* 0x0000000e141c7219 */ /* 0x190fe40000001207 */
[----:B------:R-:W-:Y:S01]  /*0da0*/  SHF.R.U32.HI R5, RZ, R14, R7 ;  /* 0x0000000eff057219 */ /* 0x000fe20000011607 */
[----:B------:R-:W-:Y:S01]  /*0db0*/  IMAD.MOV.U32 R7, RZ, RZ, 0x1 ;  /* 0x00000001ff077424 */ /* 0x000fe200078e00ff */
[----:B------:R3:W4:Y:S03]  /*0dc0*/  F2I.U32.TRUNC.NTZ R14, R6 ;  /* 0x00000006000e7305 */ /* 0x000726000020f000 */
[----:B------:R-:W1:Y:S01]  /*0dd0*/  LDC R17, c[0x0][0x648] ;  /* 0x00019200ff117b82 */ /* 0x000e620000000800 */
[-C--:B0-----:R-:W-:Y:S02]  /*0de0*/  SHF.L.U32 R4, R11, R24.reuse, RZ ;  /* 0x000000180b047219 */ /* 0x081fe400000006ff */
[----:B------:R-:W-:-:S02]  /*0df0*/  SHF.R.U64 R30, R28, R24, R5 ;  /* 0x000000181c1e7219 */ /* 0x000fc40000001205 */
[----:B------:R-:W-:Y:S02]  /*0e00*/  LOP3.LUT R13, RZ, R4, RZ, 0x33, !PT ;  /* 0x00000004ff0d7212 */ /* 0x000fe400078e33ff */
[-C--:B------:R-:W-:Y:S01]  /*0e10*/  SHF.R.U32.HI R5, RZ, R24.reuse, R5 ;  /* 0x00000018ff057219 */ /* 0x080fe20000011605 */
[----:B------:R-:W0:Y:S01]  /*0e20*/  LDC R19, c[0x0][0x638] ;  /* 0x00018e00ff137b82 */ /* 0x000e220000000800 */
[----:B------:R-:W-:Y:S01]  /*0e30*/  SHF.L.U32 R12, R7, R24, RZ ;  /* 0x00000018070c7219 */ /* 0x000fe200000006ff */
[----:B------:R-:W-:-:S06]  /*0e40*/  IMAD.MOV.U32 R4, RZ, RZ, R30 ;  /* 0x000000ffff047224 */ /* 0x000fcc00078e001e */
[----:B------:R-:W0:Y:S01]  /*0e50*/  LDC R21, c[0x0][0x610] ;  /* 0x00018400ff157b82 */ /* 0x000e220000000800 */
[----:B---34-:R-:W-:Y:S05]  /*0e60*/  @!P0 BRA `(.L_x_7) ;  /* 0x0000000000288947 */ /* 0x018fea0003800000 */
[----:B------:R-:W3:Y:S02]  /*0e70*/  LDC R11, c[0x0][0x64c] ;  /* 0x00019300ff0b7b82 */ /* 0x000ee40000000800 */
[----:B---3--:R-:W-:-:S05]  /*0e80*/  IADD3 R11, P0, R30, R11, RZ ;  /* 0x0000000b1e0b7210 */ /* 0x008fca0007f1e0ff */
        /* <DEDUP_REMOVED lines=8> */
.L_x_7:
[----:B-1----:R-:W-:Y:S01]  /*0f10*/  SHF.R.U64 R4, R4, R17, R5 ;  /* 0x0000001104047219 */ /* 0x002fe20000001205 */
[----:B--2---:R-:W-:Y:S01]  /*0f20*/  VIADD R5, R22, 0xffffffff ;  /* 0xffffffff16057836 */ /* 0x004fe20000000000 */
[----:B------:R-:W-:Y:S01]  /*0f30*/  LOP3.LUT R13, R28, R13, RZ, 0xc0, !PT ;  /* 0x0000000d1c0d7212 */ /* 0x000fe200078ec0ff */
[----:B------:R-:W-:Y:S02]  /*0f40*/  IMAD.MOV R14, RZ, RZ, -R14 ;  /* 0x000000ffff0e7224 */ /* 0x000fe400078e0a0e */
[----:B------:R-:W-:Y:S01]  /*0f50*/  IMAD.MOV R6, RZ, RZ, -R4 ;  /* 0x000000ffff067224 */ /* 0x000fe200078e0a04 */
[----:B------:R-:W-:Y:S01]  /*0f60*/  LOP3.LUT R5, R20, R5, RZ, 0xc0, !PT ;  /* 0x0000000514057212 */ /* 0x000fe200078ec0ff */
[----:B------:R-:W-:Y:S02]  /*0f70*/  @P3 IMAD R2, R18, R14, R3 ;  /* 0x0000000e12023224 */ /* 0x000fe400078e0203 */
[----:B------:R-:W-:Y:S02]  /*0f80*/  IMAD R13, R12, R4, R13 ;  /* 0x000000040c0d7224 */ /* 0x000fe400078e020d */
[----:B0-----:R-:W-:-:S02]  /*0f90*/  IMAD R3, R6, R19, R30 ;  /* 0x0000001306037224 */ /* 0x001fc400078e021e */
[----:B------:R-:W-:Y:S02]  /*0fa0*/  IMAD R2, R13, R21, R2 ;  /* 0x000000150d027224 */ /* 0x000fe400078e0202 */
[----:B------:R-:W-:Y:S02]  /*0fb0*/  IMAD R3, R3, R22, R5 ;  /* 0x0000001603037224 */ /* 0x000fe400078e0205 */
[----:B------:R-:W-:-:S03]  /*0fc0*/  IMAD.MOV.U32 R10, RZ, RZ, 0x1 ;  /* 0x00000001ff0a7424 */ /* 0x000fc600078e00ff */
[----:B------:R-:W-:Y:S02]  /*0fd0*/  SEL R18, R3, R2, !P3 ;  /* 0x0000000203127207 */ /* 0x000fe40005800000 */
[----:B------:R-:W-:-:S07]  /*0fe0*/  SEL R20, R2, R3, !P3 ;  /* 0x0000000302147207 */ /* 0x000fce0005800000 */
.L_x_5:
[----:B------:R-:W-:-:S08]  /*0ff0*/  NOP ;  /* 0x0000000000007918 */ /* 0x000fd00000000000 */
[----:B------:R-:W0:Y:S02]  /*1000*/  USETMAXREG.TRY_ALLOC.CTAPOOL UP0, 0xe8 ;  /* 0x000000e8000079c8 */ /* 0x000e240008000600 */
[----:B0-----:R-:W-:-:S13]  /*1010*/  PLOP3.LUT P0, PT, PT, PT, UP0, 0x80, 0x0 ;  /* 0x000000000000781c */ /* 0x001fda0003f0f008 */
[----:B------:R-:W-:Y:S05]  /*1020*/  @!P0 BRA `(.L_x_5) ;  /* 0xfffffffc00f08947 */ /* 0x000fea000383ffff */
[----:B------:R-:W-:Y:S01]  /*1030*/  ULDC.64 UR4, c[0x0][0x598] ;  /* 0x0001660000047ab9 */ /* 0x000fe20000000a00 */
[----:B------:R-:W-:Y:S01]  /*1040*/  ULDC.64 UR16, c[0x0][0x208] ;  /* 0x0000820000107ab9 */ /* 0x000fe20000000a00 */
[----:B------:R-:W-:-:S04]  /*1050*/  ISETP.NE.U32.AND P0, PT, RZ, UR4, PT ;  /* 0x00000004ff007c0c */ /* 0x000fc8000bf05070 */
[----:B------:R-:W-:-:S13]  /*1060*/  ISETP.NE.AND.EX P0, PT, RZ, UR5, PT, P0 ;  /* 0x00000005ff007c0c */ /* 0x000fda000bf05300 */
[----:B------:R-:W-:Y:S05]  /*1070*/  @!P0 BRA `(.L_x_8) ;  /* 0x00000000001c8947 */ /* 0x000fea0003800000 */
[----:B------:R-:W0:Y:S02]  /*1080*/  LDC.64 R2, c[0x0][0x598] ;  /* 0x00016600ff027b82 */ /* 0x000e240000000a00 */
[----:B0-----:R-:W2:Y:S02]  /*1090*/  LDG.E.64 R2, desc[UR16][R2.64] ;  /* 0x0000001002027981 */ /* 0x001ea4000c1e1b00 */
[----:B--2---:R-:W-:-:S04]  /*10a0*/  ISETP.NE.U32.AND P0, PT, R2, RZ, PT ;  /* 0x000000ff0200720c */ /* 0x004fc80003f05070 */
[----:B------:R-:W-:-:S13]  /*10b0*/  ISETP.NE.AND.EX P0, PT, R3, RZ, PT, P0 ;  /* 0x000000ff0300720c */ /* 0x000fda0003f05300 */
[----:B------:R-:W-:Y:S05]  /*10c0*/  @!P0 BRA `(.L_x_8) ;  /* 0x0000000000088947 */ /* 0x000fea0003800000 */
[----:B------:R0:W5:Y:S01]  /*10d0*/  LD.E R6, desc[UR16][R2.64] ;  /* 0x0000001002067980 */ /* 0x000162000c101900 */
[----:B------:R-:W-:Y:S05]  /*10e0*/  BRA `(.L_x_9) ;  /* 0x0000000000207947 */ /* 0x000fea0003800000 */
.L_x_8:
[----:B------:R-:W-:Y:S02]  /*10f0*/  ULDC.64 UR4, c[0x0][0x588] ;  /* 0x0001620000047ab9 */ /* 0x000fe40000000a00 */
[----:B------:R-:W-:-:S04]  /*1100*/  ISETP.NE.U32.AND P0, PT, RZ, UR4, PT ;  /* 0x00000004ff007c0c */ /* 0x000fc8000bf05070 */
[----:B------:R-:W-:-:S13]  /*1110*/  ISETP.NE.AND.EX P0, PT, RZ, UR5, PT, P0 ;  /* 0x00000005ff007c0c */ /* 0x000fda000bf05300 */
[----:B------:R-:W-:Y:S05]  /*1120*/  @!P0 BRA `(.L_x_10) ;  /* 0x00000000000c8947 */ /* 0x000fea0003800000 */
[----:B------:R-:W0:Y:S02]  /*1130*/  LDC.64 R6, c[0x0][0x588] ;  /* 0x00016200ff067b82 */ /* 0x000e240000000a00 */
[----:B0-----:R1:W5:Y:S01]  /*1140*/  LDG.E R6, desc[UR16][R6.64] ;  /* 0x0000001006067981 */ /* 0x001362000c1e1900 */
[----:B------:R-:W-:Y:S05]  /*1150*/  BRA `(.L_x_9) ;  /* 0x0000000000047947 */ /* 0x000fea0003800000 */
.L_x_10:
[----:B------:R-:W2:Y:S02]  /*1160*/  LDC R6, c[0x0][0x580] ;  /* 0x00016000ff067b82 */ /* 0x000ea40000000800 */
.L_x_9:
[----:B------:R-:W-:Y:S02]  /*1170*/  ULDC.64 UR4, c[0x0][0x5a0] ;  /* 0x0001680000047ab9 */ /* 0x000fe40000000a00 */
[----:B------:R-:W-:-:S04]  /*1180*/  ISETP.NE.U32.AND P0, PT, RZ, UR4, PT ;  /* 0x00000004ff007c0c */ /* 0x000fc8000bf05070 */
[----:B------:R-:W-:-:S13]  /*1190*/  ISETP.NE.AND.EX P0, PT, RZ, UR5, PT, P0 ;  /* 0x00000005ff007c0c */ /* 0x000fda000bf05300 */
[----:B------:R-:W-:Y:S05]  /*11a0*/  @!P0 BRA `(.L_x_11) ;  /* 0x00000000001c8947 */ /* 0x000fea0003800000 */
[----:B0-----:R-:W0:Y:S02]  /*11b0*/  LDC.64 R2, c[0x0][0x5a0] ;  /* 0x00016800ff027b82 */ /* 0x001e240000000a00 */
[----:B0-----:R-:W3:Y:S02]  /*11c0*/  LDG.E.64 R2, desc[UR16][R2.64] ;  /* 0x0000001002027981 */ /* 0x001ee4000c1e1b00 */
[----:B---3--:R-:W-:-:S04]  /*11d0*/  ISETP.NE.U32.AND P0, PT, R2, RZ, PT ;  /* 0x000000ff0200720c */ /* 0x008fc80003f05070 */
[----:B------:R-:W-:-:S13]  /*11e0*/  ISETP.NE.AND.EX P0, PT, R3, RZ, PT, P0 ;  /* 0x000000ff0300720c */ /* 0x000fda0003f05300 */
[----:B------:R-:W-:Y:S05]  /*11f0*/  @!P0 BRA `(.L_x_11) ;  /* 0x0000000000088947 */ /* 0x000fea0003800000 */
[----:B-1----:R0:W5:Y:S01]  /*1200*/  LD.E R7, desc[UR16][R2.64] ;  /* 0x0000001002077980 */ /* 0x002162000c101900 */
[----:B------:R-:W-:Y:S05]  /*1210*/  BRA `(.L_x_12) ;  /* 0x0000000000207947 */ /* 0x000fea0003800000 */
.L_x_11:
[----:B------:R-:W-:Y:S02]  /*1220*/  ULDC.64 UR4, c[0x0][0x590] ;  /* 0x0001640000047ab9 */ /* 0x000fe40000000a00 */
[----:B------:R-:W-:-:S04]  /*1230*/  ISETP.NE.U32.AND P0, PT, RZ, UR4, PT ;  /* 0x00000004ff007c0c */ /* 0x000fc8000bf05070 */
[----:B------:R-:W-:-:S13]  /*1240*/  ISETP.NE.AND.EX P0, PT, RZ, UR5, PT, P0 ;  /* 0x00000005ff007c0c */ /* 0x000fda000bf05300 */
[----:B------:R-:W-:Y:S05]  /*1250*/  @!P0 BRA `(.L_x_13) ;  /* 0x00000000000c8947 */ /* 0x000fea0003800000 */
[----:B0-----:R-:W1:Y:S02]  /*1260*/  LDC.64 R2, c[0x0][0x590] ;  /* 0x00016400ff027b82 */ /* 0x001e640000000a00 */
[----:B-1----:R1:W5:Y:S01]  /*1270*/  LDG.E R7, desc[UR16][R2.64] ;  /* 0x0000001002077981 */ /* 0x002362000c1e1900 */
[----:B------:R-:W-:Y:S05]  /*1280*/  BRA `(.L_x_12) ;  /* 0x0000000000047947 */ /* 0x000fea0003800000 */
.L_x_13:
[----:B-1----:R-:W3:Y:S02]  /*1290*/  LDC R7, c[0x0][0x584] ;  /* 0x00016100ff077b82 */ /* 0x002ee40000000800 */
.L_x_12:
[----:B------:R-:W-:-:S13]  /*12a0*/  LOP3.LUT P0, RZ, R10, 0xff, RZ, 0xc0, !PT ;  /* 0x000000ff0aff7812 */ /* 0x000fda000780c0ff */
[----:B------:R-:W-:Y:S05]  /*12b0*/  @!P0 EXIT ;  /* 0x000000000000894d */ /* 0x000fea0003800000 */
[----:B------:R-:W-:Y:S01]  /*12c0*/  ULDC UR4, c[0x0][0x28c] ;  /* 0x0000a30000047ab9 */ /* 0x000fe20000000800 */
[----:B------:R-:W-:Y:S01]  /*12d0*/  LOP3.LUT R50, R8, 0x1, RZ, 0xfc, !PT ;  /* 0x0000000108327812 */ /* 0x000fe200078efcff */
[----:B------:R-:W-:-:S04]  /*12e0*/  UIADD3 UR4, UR4, 0x1f, URZ ;  /* 0x0000001f04047890 */ /* 0x000fc8000fffe03f */
[----:B------:R-:W-:-:S04]  /*12f0*/  USHF.R.S32.HI UR5, URZ, 0x1f, UR4 ;  /* 0x0000001f3f057899 */ /* 0x000fc80008011404 */
[----:B------:R-:W-:-:S03]  /*1300*/  ULEA.HI UR5, UR5, UR4, URZ, 0x5 ;  /* 0x0000000405057291 */ /* 0x000fc6000f8f283f */
[----:B------:R-:W-:Y:S01]  /*1310*/  UMOV UR4, URZ ;  /* 0x0000003f00047c82 */ /* 0x000fe20008000000 */
[----:B------:R-:W-:-:S03]  /*1320*/  USHF.R.S32.HI UR9, URZ, 0x5, UR5 ;  /* 0x000000053f097899 */ /* 0x000fc60008011405 */
[----:B------:R-:W-:-:S09]  /*1330*/  UMOV UR5, URZ ;  /* 0x0000003f00057c82 */ /* 0x000fd20008000000 */
.L_x_70:
[----:B01----:R-:W-:Y:S01]  /*1340*/  LOP3.LUT R2, R16, 0x80, RZ, 0xc0, !PT ;  /* 0x0000008010027812 */ /* 0x003fe200078ec0ff */
[----:B------:R-:W0:Y:S01]  /*1350*/  S2UR UR13, SR_CgaCtaId ;  /* 0x00000000000d79c3 */ /* 0x000e220000008800 */
[----:B------:R-:W-:Y:S01]  /*1360*/  UMOV UR12, 0x400 ;  /* 0x00000400000c7882 */ /* 0x000fe20000000000 */
[----:B------:R-:W-:Y:S01]  /*1370*/  UMOV UR6, URZ ;  /* 0x0000003f00067c82 */ /* 0x000fe20008000000 */
[----:B------:R-:W-:Y:S01]  /*1380*/  SHF.R.U32.HI R2, RZ, 0x7, R2 ;  /* 0x00000007ff027819 */ /* 0x000fe20000011602 */
[----:B------:R-:W-:Y:S01]  /*1390*/  UMOV UR7, URZ ;  /* 0x0000003f00077c82 */ /* 0x000fe20008000000 */
[----:B------:R-:W-:Y:S01]  /*13a0*/  UMOV UR18, UR5 ;  /* 0x0000000500127c82 */ /* 0x000fe20008000000 */
[----:B------:R-:W-:Y:S01]  /*13b0*/  CS2R R12, SRZ ;  /* 0x00000000000c7805 */ /* 0x000fe2000001ff00 */
[----:B------:R-:W-:Y:S01]  /*13c0*/  IMAD.MOV.U32 R17, RZ, RZ, RZ ;  /* 0x000000ffff117224 */ /* 0x000fe200078e00ff */
[----:B------:R-:W1:Y:S01]  /*13d0*/  LDC R3, c[0x0][0x28c] ;  /* 0x0000a300ff037b82 */ /* 0x000e620000000800 */
[----:B----4-:R-:W4:Y:S01]  /*13e0*/  SHFL.IDX PT, R2, R2, RZ, 0x1f ;  /* 0x00001fff02027589 */ /* 0x010f2200000e0000 */
[----:B------:R-:W-:Y:S01]  /*13f0*/  IMAD.MOV.U32 R21, RZ, RZ, RZ ;  /* 0x000000ffff157224 */ /* 0x000fe200078e00ff */
[----:B------:R-:W-:Y:S01]  /*1400*/  CS2R R22, SRZ ;  /* 0x0000000000167805 */ /* 0x000fe2000001ff00 */
[----:B------:R-:W-:Y:S01]  /*1410*/  IMAD.MOV.U32 R40, RZ, RZ, RZ ;  /* 0x000000ffff287224 */ /* 0x000fe200078e00ff */
[----:B------:R-:W-:-:S02]  /*1420*/  CS2R R42, SRZ ;  /* 0x00000000002a7805 */ /* 0x000fc4000001ff00 */
[----:B------:R-:W-:Y:S02]  /*1430*/  CS2R R44, SRZ ;  /* 0x00000000002c7805 */ /* 0x000fe4000001ff00 */
[----:B------:R-:W-:Y:S02]  /*1440*/  CS2R R46, SRZ ;  /* 0x00000000002e7805 */ /* 0x000fe4000001ff00 */
[----:B------:R-:W-:Y:S01]  /*1450*/  CS2R R48, SRZ ;  /* 0x0000000000307805 */ /* 0x000fe2000001ff00 */
[----:B------:R-:W-:Y:S01]  /*1460*/  IMAD.MOV.U32 R51, RZ, RZ, RZ ;  /* 0x000000ffff337224 */ /* 0x000fe200078e00ff */
[----:B------:R-:W-:Y:S01]  /*1470*/  CS2R R32, SRZ ;  /* 0x0000000000207805 */ /* 0x000fe2000001ff00 */
[----:B------:R-:W-:Y:S01]  /*1480*/  IMAD.U32 R5, RZ, RZ, UR4 ;  /* 0x00000004ff057e24 */ /* 0x000fe2000f8e00ff */
[----:B------:R-:W-:Y:S02]  /*1490*/  CS2R R34, SRZ ;  /* 0x0000000000227805 */ /* 0x000fe4000001ff00 */
[----:B------:R-:W-:-:S02]  /*14a0*/  CS2R R36, SRZ ;  /* 0x0000000000247805 */ /* 0x000fc4000001ff00 */
[----:B------:R-:W-:Y:S02]  /*14b0*/  CS2R R38, SRZ ;  /* 0x0000000000267805 */ /* 0x000fe4000001ff00 */
[----:B--2---:R-:W-:Y:S02]  /*14c0*/  CS2R R24, SRZ ;  /* 0x0000000000187805 */ /* 0x004fe4000001ff00 */
[----:B------:R-:W-:Y:S02]  /*14d0*/  CS2R R26, SRZ ;  /* 0x00000000001a7805 */ /* 0x000fe4000001ff00 */
[----:B------:R-:W-:Y:S02]  /*14e0*/  CS2R R28, SRZ ;  /* 0x00000000001c7805 */ /* 0x000fe4000001ff00 */
[----:B------:R-:W-:Y:S02]  /*14f0*/  CS2R R30, SRZ ;  /* 0x00000000001e7805 */ /* 0x000fe4000001ff00 */
[----:B-1----:R-:W-:-:S02]  /*1500*/  ISETP.GE.AND P0, PT, R3, 0x1, PT ;  /* 0x000000010300780c */ /* 0x002fc40003f06270 */
[----:B----4-:R-:W-:-:S13]  /*1510*/  R2UR UR8, R2 ;  /* 0x00000000020872ca */ /* 0x010fda00000e0000 */
[----:B------:R-:W-:-:S04]  /*1520*/  ULEA.HI UR10, UR8, UR8, URZ, 0x1 ;  /* 0x00000008080a7291 */ /* 0x000fc8000f8f083f */
[----:B------:R-:W-:Y:S02]  /*1530*/  ULOP3.LUT UR11, UR10, 0x1ffffe, URZ, 0xc0, !UPT ;  /* 0x001ffffe0a0b7892 */ /* 0x000fe4000f8ec03f */
[----:B0-----:R-:W-:Y:S02]  /*1540*/  ULEA UR10, UR13, UR12, 0x18 ;  /* 0x0000000c0d0a7291 */ /* 0x001fe4000f8ec03f */
[----:B------:R-:W-:-:S03]  /*1550*/  UIADD3 UR11, UR8, -UR11, URZ ;  /* 0x8000000b080b7290 */ /* 0x000fc6000fffe03f */
[----:B------:R-:W-:Y:S01]  /*1560*/  UMOV UR8, URZ ;  /* 0x0000003f00087c82 */ /* 0x000fe20008000000 */
[----:B------:R-:W-:-:S04]  /*1570*/  ULEA UR11, UR11, UR10, 0xb ;  /* 0x0000000a0b0b7291 */ /* 0x000fc8000f8e583f */
[----:B------:R-:W-:-:S04]  /*1580*/  UIADD3 UR11, UR11, 0x300, URZ ;  /* 0x000003000b0b7890 */ /* 0x000fc8000fffe03f */
[----:B------:R-:W-:-:S04]  /*1590*/  USHF.R.U32.HI UR11, URZ, 0x4, UR11 ;  /* 0x000000043f0b7899 */ /* 0x000fc8000801160b */
[----:B------:R-:W-:Y:S01]  /*15a0*/  ULOP3.LUT UR11, UR11, 0x3fff, URZ, 0xc0, !UPT ;  /* 0x00003fff0b0b7892 */ /* 0x000fe2000f8ec03f */
[----:B---3--:R-:W-:Y:S11]  /*15b0*/  @!P0 BRA `(.L_x_14) ;  /* 0x0000000400108947 */ /* 0x008ff60003800000 */
[----:B------:R-:W-:-:S13]  /*15c0*/  ISETP.NE.AND P1, PT, R50, 0x3, PT ;  /* 0x000000033200780c */ /* 0x000fda0003f25270 */
[----:B------:R-:W-:Y:S05]  /*15d0*/  @!P1 BRA `(.L_x_15) ;  /* 0x0000000000049947 */ /* 0x000fea0003800000 */
[----:B------:R-:W-:Y:S01]  /*15e0*/  BPT.TRAP 0x1 ;  /* 0x000000040000795c */ /* 0x000fe20000300000 */
.L_x_15:
[----:B------:R-:W-:Y:S01]  /*15f0*/  ULEA UR6, UR5, UR10, 0x3 ;  /* 0x0000000a05067291 */ /* 0x000fe2000f8e183f */
[----:B------:R-:W-:-:S05]  /*1600*/  IMAD.U32 R2, RZ, RZ, UR4 ;  /* 0x00000004ff027e24 */ /* 0x000fca000f8e00ff */
[----:B------:R-:W-:-:S04]  /*1610*/  SHF.L.U32 R2, R2, 0x1f, RZ ;  /* 0x0000001f02027819 */ /* 0x000fc800000006ff */
[----:B------:R0:W1:Y:S01]  /*1620*/  SYNCS.PHASECHK.TRANS64.TRYWAIT P0, [UR6], R2 ;  /* 0x00000002ff0075a7 */ /* 0x0000620008000146 */
[----:B------:R-:W-:Y:S05]  /*1630*/  @!P1 BRA `(.L_x_16) ;  /* 0x0000000000049947 */ /* 0x000fea0003800000 */
[----:B------:R-:W-:Y:S01]  /*1640*/  BPT.TRAP 0x1 ;  /* 0x000000040000795c */ /* 0x000fe20000300000 */
.L_x_16:
[----:B-1----:R-:W-:Y:S05]  /*1650*/  @P0 BRA `(.L_x_17) ;  /* 0x0000000000080947 */ /* 0x002fea0003800000 */
[----:B------:R-:W1:Y:S02]  /*1660*/  SYNCS.PHASECHK.TRANS64.TRYWAIT P0, [UR6], R2 ;  /* 0x00000002ff0075a7 */ /* 0x000e640008000146 */
[----:B-1----:R-:W-:Y:S05]  /*1670*/  @!P0 BRA `(.L_x_18) ;  /* 0x00000050005c8947 */ /* 0x002fea0003800000 */
.L_x_17:
[----:B------:R-:W-:Y:S01]  /*1680*/  UIADD3 UR6, UR10, 0x33300, URZ ;  /* 0x000333000a067890 */ /* 0x000fe2000fffe03f */
[----:B------:R-:W-:Y:S01]  /*1690*/  WARPGROUP.ARRIVE ;  /* 0x00000000000079c5 */ /* 0x000fe20000000000 */
[----:B------:R-:W-:Y:S01]  /*16a0*/  ULOP3.LUT UR12, UR11, 0x10000, URZ, 0xfc, !UPT ;  /* 0x000100000b0c7892 */ /* 0x000fe2000f8efc3f */
[----:B------:R-:W-:Y:S01]  /*16b0*/  CS2R R12, SRZ ;  /* 0x00000000000c7805 */ /* 0x000fe2000001ff00 */
[----:B------:R-:W-:Y:S01]  /*16c0*/  USHF.R.U32.HI UR6, URZ, 0x4, UR6 ;  /* 0x000000043f067899 */ /* 0x000fe20008011606 */
[----:B------:R-:W-:Y:S01]  /*16d0*/  IMAD.MOV.U32 R17, RZ, RZ, RZ ;  /* 0x000000ffff117224 */ /* 0x000fe200078e00ff */
[----:B------:R-:W-:Y:S01]  /*16e0*/  UIMAD UR12, UR5, 0x180, UR12 ;  /* 0x00000180050c78a4 */ /* 0x000fe2000f8e020c */
[----:B------:R-:W-:Y:S01]  /*16f0*/  IMAD.MOV.U32 R21, RZ, RZ, RZ ;  /* 0x000000ffff157224 */ /* 0x000fe200078e00ff */
[----:B------:R-:W-:Y:S01]  /*1700*/  ULOP3.LUT UR6, UR6, 0x3fff, URZ, 0xc0, !UPT ;  /* 0x00003fff06067892 */ /* 0x000fe2000f8ec03f */
[----:B------:R-:W-:Y:S01]  /*1710*/  CS2R R22, SRZ ;  /* 0x0000000000167805 */ /* 0x000fe2000001ff00 */
[----:B------:R-:W-:Y:S01]  /*1720*/  UIADD3 UR7, UR12, 0x100, URZ ;  /* 0x000001000c077890 */ /* 0x000fe2000fffe03f */
[----:B------:R-:W-:Y:S01]  /*1730*/  IMAD.MOV.U32 R40, RZ, RZ, RZ ;  /* 0x000000ffff287224 */ /* 0x000fe200078e00ff */
[----:B------:R-:W-:Y:S01]  /*1740*/  ULOP3.LUT UR6, UR6, 0x10000, URZ, 0xfc, !UPT ;  /* 0x0001000006067892 */ /* 0x000fe2000f8efc3f */
[----:B------:R-:W-:Y:S01]  /*1750*/  CS2R R42, SRZ ;  /* 0x00000000002a7805 */ /* 0x000fe2000001ff00 */
[----:B------:R-:W-:Y:S01]  /*1760*/  ULDC UR8, c[0x0][0x50c] ;  /* 0x0001430000087ab9 */ /* 0x000fe20000000800 */
[----:B------:R-:W-:Y:S01]  /*1770*/  UMOV UR13, 0xc0000010 ;  /* 0xc0000010000d7882 */ /* 0x000fe20000000000 */
[----:B------:R-:W-:Y:S01]  /*1780*/  ULEA UR14, UR5, UR6, 0x5 ;  /* 0x00000006050e7291 */ /* 0x000fe2000f8e283f */
[----:B------:R-:W-:Y:S01]  /*1790*/  CS2R R44, SRZ ;  /* 0x00000000002c7805 */ /* 0x000fe2000001ff00 */
[----:B------:R-:W-:Y:S01]  /*17a0*/  UMOV UR15, 0xc0000010 ;  /* 0xc0000010000f7882 */ /* 0x000fe20000000000 */
[----:B------:R-:W-:Y:S01]  /*17b0*/  UISETP.NE.AND UP0, UPT, UR8, 0x1, UPT ;  /* 0x000000010800788c */ /* 0x000fe2000bf05270 */
[----:B------:R-:W-:Y:S01]  /*17c0*/  CS2R R46, SRZ ;  /* 0x00000000002e7805 */ /* 0x000fe2000001ff00 */
[----:B------:R-:W-:Y:S01]  /*17d0*/  UMOV UR6, 0x1 ;  /* 0x0000000100067882 */ /* 0x000fe20000000000 */
[----:B------:R-:W-:Y:S01]  /*17e0*/  CS2R R48, SRZ ;  /* 0x0000000000307805 */ /* 0x000fe2000001ff00 */
[----:B------:R-:W-:-:S02]  /*17f0*/  IMAD.MOV.U32 R51, RZ, RZ, RZ ;  /* 0x000000ffff337224 */ /* 0x000fc400078e00ff */
[----:B------:R-:W-:Y:S01]  /*1800*/  QGMMA.64x16x32.F32.E4M3.E4M3 R32, gdesc[UR12], RZ, !UPT ;  /* 0x002000000c2079f3 */ /* 0x000fe2000c7008ff */
[----:B------:R-:W-:Y:S01]  /*1810*/  UMOV UR12, UR7 ;  /* 0x00000007000c7c82 */ /* 0x000fe20008000000 */
[----:B------:R-:W-:Y:S01]  /*1820*/  USEL UR7, URZ, 0x1, UP0 ;  /* 0x000000013f077887 */ /* 0x000fe20008000000 */
[----:B------:R-:W-:Y:S02]  /*1830*/  UMOV UR13, 0xc0000010 ;  /* 0xc0000010000d7882 */ /* 0x000fe40000000000 */
[----:B------:R-:W-:Y:S03]  /*1840*/  QGMMA.64x16x32.F32.E4M3.E4M3 R24, gdesc[UR12], RZ, !UPT, gsb0 ;  /* 0x002000000c1879f3 */ /* 0x000fe6000c0008ff */
[----:B------:R-:W-:-:S13]  /*1850*/  ISETP.NE.AND P0, PT, RZ, UR7, PT ;  /* 0x00000007ff007c0c */ /* 0x000fda000bf05270 */
[----:B------:R-:W-:Y:S05]  /*1860*/  @!P0 BRA `(.L_x_19) ;  /* 0x0000000000488947 */ /* 0x000fea0003800000 */
[----:B------:R-:W-:Y:S02]  /*1870*/  WARPGROUP.DEPBAR.LE gsb0, 0x0 ;  /* 0x00008000000079c5 */ /* 0x000fe40000010000 */
[----:B------:R-:W-:-:S01]  /*1880*/  FADD R51, RZ, R32 ;  /* 0x00000020ff337221 */ /* 0x000fc20000000000 */
[----:B------:R-:W-:Y:S01]  /*1890*/  FADD R48, RZ, R33 ;  /* 0x00000021ff307221 */ /* 0x000fe20000000000 */
        /* <DEDUP_REMOVED lines=14> */
[----:B------:R-:W-:-:S06]  /*1980*/  UMOV UR6, URZ ;  /* 0x0000003f00067c82 */ /* 0x000fcc0008000000 */
.L_x_19:
[----:B------:R-:W-:-:S04]  /*1990*/  UIADD3 UR18, UR5, 0x1, URZ ;  /* 0x0000000105127890 */ /* 0x000fc8000fffe03f */
[----:B------:R-:W-:-:S04]  /*19a0*/  UISETP.NE.AND UP0, UPT, UR18, 0x22, UPT ;  /* 0x000000221200788c */ /* 0x000fc8000bf05270 */
[----:B------:R-:W-:Y:S02]  /*19b0*/  USEL UR8, URZ, 0x1, UP0 ;  /* 0x000000013f087887 */ /* 0x000fe40008000000 */
[----:B------:R-:W-:Y:S02]  /*19c0*/  USEL UR18, UR18, URZ, UP0 ;  /* 0x0000003f12127287 */ /* 0x000fe40008000000 */
[----:B------:R-:W-:-:S06]  /*19d0*/  ULOP3.LUT UR8, UR4, UR8, URZ, 0x3c, !UPT ;  /* 0x0000000804087292 */ /* 0x000fcc000f8e3c3f */
[----:B------:R-:W-:Y:S01]  /*19e0*/  IMAD.U32 R5, RZ, RZ, UR8 ;  /* 0x00000008ff057e24 */ /* 0x000fe2000f8e00ff */
[----:B------:R-:W-:-:S06]  /*19f0*/  UMOV UR8, 0x1 ;  /* 0x0000000100087882 */ /* 0x000fcc0000000000 */
.L_x_14:
[----:B------:R-:W-:-:S04]  /*1a00*/  UISETP.LT.AND UP0, UPT, UR9, 0x1, UPT ;  /* 0x000000010900788c */ /* 0x000fc8000bf01270 */
[----:B------:R-:W-:-:S04]  /*1a10*/  USEL UR12, UR9, 0x1, UP0 ;  /* 0x00000001090c7887 */ /* 0x000fc80008000000 */
[----:B------:R-:W-:-:S04]  /*1a20*/  UIADD3 UR12, UR9, -UR12, URZ ;  /* 0x8000000c090c7290 */ /* 0x000fc8000fffe03f */
[----:B------:R-:W-:-:S06]  /*1a30*/  UISETP.GE.AND UP0, UPT, UR12, 0x1, UPT ;  /* 0x000000010c00788c */ /* 0x000fcc000bf06270 */
[----:B------:R-:W-:-:S13]  /*1a40*/  PLOP3.LUT P0, PT, PT, PT, UP0, 0x80, 0x0 ;  /* 0x000000000000781c */ /* 0x000fda0003f0f008 */
[----:B------:R-:W-:Y:S05]  /*1a50*/  @!P0 BRA `(.L_x_20) ;  /* 0x0000000400408947 */ /* 0x000fea0003800000 */
[----:B01----:R-:W-:Y:S01]  /*1a60*/  IMAD.U32 R2, RZ, RZ, UR12 ;  /* 0x0000000cff027e24 */ /* 0x003fe2000f8e00ff */
[----:B------:R-:W-:Y:S01]  /*1a70*/  UMOV UR19, UR5 ;  /* 0x0000000500137c82 */ /* 0x000fe20008000000 */
[----:B------:R-:W-:-:S05]  /*1a80*/  ULDC UR20, c[0x0][0x50c] ;  /* 0x0001430000147ab9 */ /* 0x000fca0000000800 */
.L_x_28:
[----:B------:R-:W-:-:S13]  /*1a90*/  ISETP.NE.AND P1, PT, R50, 0x3, PT ;  /* 0x000000033200780c */ /* 0x000fda0003f25270 */
[----:B01----:R-:W-:Y:S05]  /*1aa0*/  @!P1 BRA `(.L_x_21) ;  /* 0x0000000000049947 */ /* 0x003fea0003800000 */
[----:B------:R-:W-:Y:S01]  /*1ab0*/  BPT.TRAP 0x1 ;  /* 0x000000040000795c */ /* 0x000fe20000300000 */
.L_x_21:
[----:B------:R-:W0:Y:S01]  /*1ac0*/  S2UR UR12, SR_CgaCtaId ;  /* 0x00000000000c79c3 */ /* 0x000e220000008800 */
[----:B------:R-:W-:Y:S01]  /*1ad0*/  UMOV UR10, 0x400 ;  /* 0x00000400000a7882 */ /* 0x000fe20000000000 */
[----:B------:R-:W-:Y:S01]  /*1ae0*/  SHF.L.U32 R3, R5, 0x1f, RZ ;  /* 0x0000001f05037819 */ /* 0x000fe200000006ff */
[----:B0-----:R-:W-:-:S04]  /*1af0*/  ULEA UR10, UR12, UR10, 0x18 ;  /* 0x0000000a0c0a7291 */ /* 0x001fc8000f8ec03f */
[----:B------:R-:W-:-:S09]  /*1b00*/  ULEA UR12, UR18, UR10, 0x3 ;  /* 0x0000000a120c7291 */ /* 0x000fd2000f8e183f */
[----:B------:R0:W1:Y:S01]  /*1b10*/  SYNCS.PHASECHK.TRANS64.TRYWAIT P0, [UR12], R3 ;  /* 0x00000003ff0075a7 */ /* 0x000062000800014c */
[----:B------:R-:W-:Y:S05]  /*1b20*/  @!P1 BRA `(.L_x_22) ;  /* 0x0000000000049947 */ /* 0x000fea0003800000 */
[----:B------:R-:W-:Y:S01]  /*1b30*/  BPT.TRAP 0x1 ;  /* 0x000000040000795c */ /* 0x000fe20000300000 */
.L_x_22:
[----:B-1----:R-:W-:Y:S05]  /*1b40*/  @P0 BRA `(.L_x_23) ;  /* 0x0000000000080947 */ /* 0x002fea0003800000 */
[----:B------:R-:W1:Y:S02]  /*1b50*/  SYNCS.PHASECHK.TRANS64.TRYWAIT P0, [UR12], R3 ;  /* 0x00000003ff0075a7 */ /* 0x000e64000800014c */
[----:B-1----:R-:W-:Y:S05]  /*1b60*/  @!P0 BRA `(.L_x_24) ;  /* 0x0000004c00388947 */ /* 0x002fea0003800000 */
.L_x_23:
[----:B------:R-:W-:Y:S01]  /*1b70*/  UIADD3 UR12, UR10, 0x33300, URZ ;  /* 0x000333000a0c7890 */ /* 0x000fe2000fffe03f */
[----:B------:R-:W-:Y:S01]  /*1b80*/  WARPGROUP.ARRIVE ;  /* 0x00000000000079c5 */ /* 0x000fe20000000000 */
[----:B------:R-:W-:Y:S02]  /*1b90*/  UISETP.NE.AND UP0, UPT, UR7, URZ, UPT ;  /* 0x0000003f0700728c */ /* 0x000fe4000bf05270 */
[----:B------:R-:W-:Y:S02]  /*1ba0*/  USHF.R.U32.HI UR12, URZ, 0x4, UR12 ;  /* 0x000000043f0c7899 */ /* 0x000fe4000801160c */
[----:B------:R-:W-:Y:S02]  /*1bb0*/  USEL UR8, UR8, URZ, !UP0 ;  /* 0x0000003f08087287 */ /* 0x000fe4000c000000 */
[----:B------:R-:W-:Y:S02]  /*1bc0*/  ULOP3.LUT UR7, UR12, 0x3fff, URZ, 0xc0, !UPT ;  /* 0x00003fff0c077892 */ /* 0x000fe4000f8ec03f */
[----:B------:R-:W-:-:S02]  /*1bd0*/  ULOP3.LUT UR12, UR11, 0x10000, URZ, 0xfc, !UPT ;  /* 0x000100000b0c7892 */ /* 0x000fc4000f8efc3f */
[----:B------:R-:W-:Y:S02]  /*1be0*/  ULOP3.LUT UR7, UR7, 0x10000, URZ, 0xfc, !UPT ;  /* 0x0001000007077892 */ /* 0x000fe4000f8efc3f */
[----:B------:R-:W-:Y:S02]  /*1bf0*/  UISETP.NE.U32.AND UP0, UPT, UR8, URZ, UPT ;  /* 0x0000003f0800728c */ /* 0x000fe4000bf05070 */
[----:B------:R-:W-:Y:S02]  /*1c00*/  UIMAD UR12, UR18, 0x180, UR12 ;  /* 0x00000180120c78a4 */ /* 0x000fe4000f8e020c */
[----:B------:R-:W-:Y:S02]  /*1c10*/  ULEA UR14, UR18, UR7, 0x5 ;  /* 0x00000007120e7291 */ /* 0x000fe4000f8e283f */
[----:B------:R-:W-:Y:S01]  /*1c20*/  UIADD3 UR7, UR12, 0x100, URZ ;  /* 0x000001000c077890 */ /* 0x000fe2000fffe03f */
[----:B------:R-:W-:Y:S01]  /*1c30*/  UMOV UR13, 0xc0000010 ;  /* 0xc0000010000d7882 */ /* 0x000fe20000000000 */
[----:B------:R-:W-:Y:S01]  /*1c40*/  UMOV UR15, 0xc0000010 ;  /* 0xc0000010000f7882 */ /* 0x000fe20000000000 */
[----:B------:R-:W-:-:S04]  /*1c50*/  UIADD3 UR6, UR6, 0x1, URZ ;  /* 0x0000000106067890 */ /* 0x000fc8000fffe03f */
[----:B------:R-:W-:Y:S01]  /*1c60*/  QGMMA.64x16x32.F32.E4M3.E4M3 R32, gdesc[UR12], R32, UP0 ;  /* 0x002000000c2079f3 */ /* 0x000fe2000bf00820 */
[----:B------:R-:W-:Y:S01]  /*1c70*/  UMOV UR12, UR7 ;  /* 0x00000007000c7c82 */ /* 0x000fe20008000000 */
[----:B------:R-:W-:Y:S02]  /*1c80*/  UMOV UR13, 0xc0000010 ;  /* 0xc0000010000d7882 */ /* 0x000fe40000000000 */
[----:B------:R-:W-:Y:S01]  /*1c90*/  QGMMA.64x16x32.F32.E4M3.E4M3 R24, gdesc[UR12], R24, UP0, gsb0 ;  /* 0x002000000c1879f3 */ /* 0x000fe2000b800818 */
[----:B------:R-:W-:-:S04]  /*1ca0*/  UISETP.NE.AND UP0, UPT, UR6, UR20, UPT ;  /* 0x000000140600728c */ /* 0x000fc8000bf05270 */
[----:B------:R-:W-:-:S06]  /*1cb0*/  USEL UR7, URZ, 0x1, UP0 ;  /* 0x000000013f077887 */ /* 0x000fcc0008000000 */
[----:B------:R-:W-:Y:S01]  /*1cc0*/  ISETP.NE.AND P0, PT, RZ, UR7, PT ;  /* 0x00000007ff007c0c */ /* 0x000fe2000bf05270 */
[----:B------:R-:W-:-:S12]  /*1cd0*/  WARPGROUP.DEPBAR.LE gsb0, 0x1 ;  /* 0x00008000000079c5 */ /* 0x000fd80000010100 */
[----:B------:R-:W-:Y:S05]  /*1ce0*/  @!P0 BRA `(.L_x_25) ;  /* 0x0000000000488947 */ /* 0x000fea0003800000 */
[----:B------:R-:W-:Y:S02]  /*1cf0*/  WARPGROUP.DEPBAR.LE gsb0, 0x0 ;  /* 0x00008000000079c5 */ /* 0x000fe40000010000 */
[----:B------:R-:W-:-:S01]  /*1d00*/  FADD R51, R32, R51 ;  /* 0x0000003320337221 */ /* 0x000fc20000000000 */
[----:B------:R-:W-:Y:S01]  /*1d10*/  FADD R48, R33, R48 ;  /* 0x0000003021307221 */ /* 0x000fe20000000000 */
        /* <DEDUP_REMOVED lines=14> */
[----:B------:R-:W-:-:S06]  /*1e00*/  UMOV UR6, URZ ;  /* 0x0000003f00067c82 */ /* 0x000fcc0008000000 */
.L_x_25:
[----:B------:R-:W-:Y:S05]  /*1e10*/  @!P1 BRA `(.L_x_26) ;  /* 0x0000000000049947 */ /* 0x000fea0003800000 */
[----:B------:R-:W-:Y:S01]  /*1e20*/  BPT.TRAP 0x1 ;  /* 0x000000040000795c */ /* 0x000fe20000300000 */
.L_x_26:
[----:B------:R-:W-:Y:S01]  /*1e30*/  ULEA UR8, UR19, UR10, 0x3 ;  /* 0x0000000a13087291 */ /* 0x000fe2000f8e183f */
[----:B------:R-:W-:-:S03]  /*1e40*/  ISETP.GT.U32.AND P0, PT, R8, 0x1, PT ;  /* 0x000000010800780c */ /* 0x000fc60003f04070 */
[----:B------:R-:W-:-:S04]  /*1e50*/  UIADD3 UR8, UR8, 0x110, URZ ;  /* 0x0000011008087890 */ /* 0x000fc8000fffe03f */
[----:B------:R-:W-:-:S09]  /*1e60*/  UPRMT UR8, URZ, 0x654, UR8 ;  /* 0x000006543f087896 */ /* 0x000fd20008000008 */
[----:B------:R-:W-:Y:S01]  /*1e70*/  SYNCS.ARRIVE.TRANS64.RED.A1T0 RZ, [UR8], RZ ;  /* 0x000000ffffff79a7 */ /* 0x000fe20008100408 */
[----:B------:R-:W-:Y:S05]  /*1e80*/  @P0 BRA `(.L_x_27) ;  /* 0x0000000000040947 */ /* 0x000fea0003800000 */
[----:B------:R-:W-:Y:S01]  /*1e90*/  BPT.TRAP 0x1 ;  /* 0x000000040000795c */ /* 0x000fe20000300000 */
.L_x_27:
[----:B------:R-:W-:Y:S01]  /*1ea0*/  UIADD3 UR18, UR18, 0x1, URZ ;  /* 0x0000000112127890 */ /* 0x000fe2000fffe03f */
[C---:B------:R-:W-:Y:S01]  /*1eb0*/  ISETP.GT.AND P0, PT, R2.reuse, 0x1, PT ;  /* 0x000000010200780c */ /* 0x040fe20003f04270 */
[----:B------:R-:W-:Y:S01]  /*1ec0*/  UIADD3 UR19, UR19, 0x1, URZ ;  /* 0x0000000113137890 */ /* 0x000fe2000fffe03f */
[----:B------:R-:W-:Y:S01]  /*1ed0*/  VIADD R2, R2, 0xffffffff ;  /* 0xffffffff02027836 */ /* 0x000fe20000000000 */
[----:B------:R-:W-:Y:S02]  /*1ee0*/  UISETP.NE.AND UP0, UPT, UR18, 0x22, UPT ;  /* 0x000000221200788c */ /* 0x000fe4000bf05270 */
[----:B------:R-:W-:Y:S02]  /*1ef0*/  UISETP.NE.AND UP1, UPT, UR19, 0x22, UPT ;  /* 0x000000221300788c */ /* 0x000fe4000bf25270 */
[----:B------:R-:W-:Y:S02]  /*1f00*/  USEL UR8, URZ, 0x1, UP0 ;  /* 0x000000013f087887 */ /* 0x000fe40008000000 */
[----:B------:R-:W-:-:S02]  /*1f10*/  USEL UR18, UR18, URZ, UP0 ;  /* 0x0000003f12127287 */ /* 0x000fc40008000000 */
[----:B------:R-:W-:Y:S02]  /*1f20*/  USEL UR19, UR19, URZ, UP1 ;  /* 0x0000003f13137287 */ /* 0x000fe40008800000 */
[----:B------:R-:W-:Y:S01]  /*1f30*/  LOP3.LUT R5, R5, UR8, RZ, 0x3c, !PT ;  /* 0x0000000805057c12 */ /* 0x000fe2000f8e3cff */
[----:B------:R-:W-:Y:S01]  /*1f40*/  UMOV UR8, 0x1 ;  /* 0x0000000100087882 */ /* 0x000fe20000000000 */
[----:B------:R-:W-:Y:S08]  /*1f50*/  @P0 BRA `(.L_x_28) ;  /* 0xfffffff800cc0947 */ /* 0x000ff0000383ffff */
.L_x_20:
[----:B------:R-:W-:Y:S01]  /*1f60*/  UISETP.NE.AND UP0, UPT, UR6, URZ, UPT ;  /* 0x0000003f0600728c */ /* 0x000fe2000bf05270 */
[----:B01----:R-:W0:Y:S03]  /*1f70*/  LDC R2, c[0x0][0x28c] ;  /* 0x0000a300ff027b82 */ /* 0x003e260000000800 */
[----:B------:R-:W-:-:S06]  /*1f80*/  USEL UR6, URZ, 0x1, !UP0 ;  /* 0x000000013f067887 */ /* 0x000fcc000c000000 */
[----:B------:R-:W-:Y:S02]  /*1f90*/  ISETP.NE.AND P0, PT, RZ, UR6, PT ;  /* 0x00000006ff007c0c */ /* 0x000fe4000bf05270 */
[----:B0-----:R-:W-:-:S11]  /*1fa0*/  ISETP.GE.AND P1, PT, R2, 0x1, PT ;  /* 0x000000010200780c */ /* 0x001fd60003f26270 */
[----:B------:R-:W-:Y:S05]  /*1fb0*/  @!P0 BRA `(.L_x_29) ;  /* 0x0000000000448947 */ /* 0x000fea0003800000 */
[----:B------:R-:W-:Y:S02]  /*1fc0*/  WARPGROUP.DEPBAR.LE gsb0, 0x0 ;  /* 0x00008000000079c5 */ /* 0x000fe40000010000 */
[----:B------:R-:W-:Y:S01]  /*1fd0*/  FADD R51, R32, R51 ;  /* 0x0000003320337221 */ /* 0x000fe20000000000 */
        /* <DEDUP_REMOVED lines=14> */
[----:B------:R-:W-:-:S07]  /*20c0*/  FADD R12, R12, R31 ;  /* 0x0000001f0c0c7221 */ /* 0x000fce0000000000 */
.L_x_29:
[----:B------:R-:W-:Y:S02]  /*20d0*/  WARPGROUP.DEPBAR.LE gsb0, 0x0 ;  /* 0x00008000000079c5 */ /* 0x000fe40000010000 */
[----:B------:R-:W-:Y:S05]  /*20e0*/  @!P1 BRA `(.L_x_30) ;  /* 0x0000000000409947 */ /* 0x000fea0003800000 */
[----:B------:R-:W-:-:S13]  /*20f0*/  ISETP.NE.AND P0, PT, R50, 0x3, PT ;  /* 0x000000033200780c */ /* 0x000fda0003f05270 */
[----:B------:R-:W-:Y:S05]  /*2100*/  @!P0 BRA `(.L_x_31) ;  /* 0x0000000000048947 */ /* 0x000fea0003800000 */
[----:B------:R-:W-:Y:S01]  /*2110*/  BPT.TRAP 0x1 ;  /* 0x000000040000795c */ /* 0x000fe20000300000 */
.L_x_31:
[----:B------:R-:W-:Y:S01]  /*2120*/  UISETP.LT.AND UP0, UPT, UR9, 0x1, UPT ;  /* 0x000000010900788c */ /* 0x000fe2000bf01270 */
[----:B------:R-:W-:-:S03]  /*2130*/  ISETP.GT.U32.AND P0, PT, R8, 0x1, PT ;  /* 0x000000010800780c */ /* 0x000fc60003f04070 */
[----:B------:R-:W-:-:S04]  /*2140*/  USEL UR8, UR9, 0x1, UP0 ;  /* 0x0000000109087887 */ /* 0x000fc80008000000 */
[----:B------:R-:W-:-:S04]  /*2150*/  UIADD3 UR8, UR5, UR9, -UR8 ;  /* 0x0000000905087290 */ /* 0x000fc8000fffe808 */
[----:B------:R-:W-:-:S04]  /*2160*/  UIMAD.WIDE.U32 UR6, UR8, -0xf0f0f0f, URZ ;  /* 0xf0f0f0f1080678a5 */ /* 0x000fc8000f8e003f */
[----:B------:R-:W-:-:S04]  /*2170*/  USHF.R.U32.HI UR6, URZ, 0x5, UR7 ;  /* 0x000000053f067899 */ /* 0x000fc80008011607 */
[----:B------:R-:W-:-:S04]  /*2180*/  UIMAD UR8, UR6, -0x22, UR8 ;  /* 0xffffffde060878a4 */ /* 0x000fc8000f8e0208 */
[----:B------:R-:W-:-:S04]  /*2190*/  ULEA UR8, UR8, UR10, 0x3 ;  /* 0x0000000a08087291 */ /* 0x000fc8000f8e183f */
[----:B------:R-:W-:-:S04]  /*21a0*/  UIADD3 UR8, UR8, 0x110, URZ ;  /* 0x0000011008087890 */ /* 0x000fc8000fffe03f */
[----:B------:R-:W-:-:S09]  /*21b0*/  UPRMT UR8, URZ, 0x654, UR8 ;  /* 0x000006543f087896 */ /* 0x000fd20008000008 */
[----:B------:R-:W-:Y:S01]  /*21c0*/  SYNCS.ARRIVE.TRANS64.RED.A1T0 RZ, [UR8], RZ ;  /* 0x000000ffffff79a7 */ /* 0x000fe20008100408 */
[----:B------:R-:W-:Y:S05]  /*21d0*/  @P0 BRA `(.L_x_30) ;  /* 0x0000000000040947 */ /* 0x000fea0003800000 */
[----:B------:R-:W-:Y:S01]  /*21e0*/  BPT.TRAP 0x1 ;  /* 0x000000040000795c */ /* 0x000fe20000300000 */
.L_x_30:
[--C-:B------:R-:W-:Y:S01]  /*21f0*/  SHF.R.U32.HI R2, RZ, 0x7, R16.reuse ;  /* 0x00000007ff027819 */ /* 0x100fe20000011610 */
[----:B------:R-:W0:Y:S01]  /*2200*/  LDC R11, c[0x0][0x288] ;  /* 0x0000a200ff0b7b82 */ /* 0x000e220000000800 */
[----:B------:R-:W-:Y:S01]  /*2210*/  SHF.R.U32.HI R3, RZ, 0x2, R16 ;  /* 0x00000002ff037819 */ /* 0x000fe20000011610 */
[----:B------:R-:W-:Y:S01]  /*2220*/  UIADD3 UR5, UR9, UR5, URZ ;  /* 0x0000000509057290 */ /* 0x000fe2000fffe03f */
[----:B------:R-:W-:Y:S01]  /*2230*/  LOP3.LUT R2, R2, 0x1, RZ, 0xc0, !PT ;  /* 0x0000000102027812 */ /* 0x000fe200078ec0ff */
[----:B------:R-:W-:Y:S01]  /*2240*/  IMAD R14, R20, 0xc0, RZ ;  /* 0x000000c0140e7824 */ /* 0x000fe200078e02ff */
[----:B------:R-:W-:Y:S01]  /*2250*/  LOP3.LUT R4, R16, 0x60, RZ, 0xc0, !PT ;  /* 0x0000006010047812 */ /* 0x000fe200078ec0ff */
[----:B------:R-:W-:Y:S01]  /*2260*/  UISETP.GT.U32.AND UP0, UPT, UR5, 0x21, UPT ;  /* 0x000000210500788c */ /* 0x000fe2000bf04070 */
[----:B------:R-:W-:Y:S01]  /*2270*/  LOP3.LUT R3, R3, 0x7, RZ, 0xc0, !PT ;  /* 0x0000000703037812 */ /* 0x000fe200078ec0ff */
[----:B------:R-:W-:Y:S01]  /*2280*/  IMAD.SHL.U32 R10, R2, 0x40, RZ ;  /* 0x00000040020a7824 */ /* 0x000fe200078e00ff */
[----:B------:R-:W-:Y:S01]  /*2290*/  SHF.R.U32.HI R4, RZ, 0x1, R4 ;  /* 0x00000001ff047819 */ /* 0x000fe20000011604 */
[----:B------:R-:W-:Y:S01]  /*22a0*/  ULDC UR12, c[0x0][0x284] ;  /* 0x0000a100000c7ab9 */ /* 0x000fe20000000800 */
[----:B------:R-:W-:Y:S01]  /*22b0*/  UISETP.LT.U32.AND UP0, UPT, UR9, 0x22, UP0 ;  /* 0x000000220900788c */ /* 0x000fe20008701070 */
[----:B------:R-:W-:Y:S01]  /*22c0*/  SHF.R.S32.HI R30, RZ, 0x1f, R41 ;  /* 0x0000001fff1e7819 */ /* 0x000fe20000011429 */
[----:B------:R-:W-:Y:S01]  /*22d0*/  UISETP.GE.U32.AND UP1, UPT, UR9, 0x22, UPT ;  /* 0x000000220900788c */ /* 0x000fe2000bf26070 */
[--C-:B------:R-:W-:Y:S01]  /*22e0*/  IADD3 R5, RZ, -R4, -R3.reuse ;  /* 0x80000004ff057210 */ /* 0x100fe20007ffe803 */
[----:B------:R-:W-:Y:S01]  /*22f0*/  UIMAD.WIDE.U32 UR6, UR5, -0xf0f0f0f, URZ ;  /* 0xf0f0f0f1050678a5 */ /* 0x000fe2000f8e003f */
[----:B------:R-:W-:Y:S01]  /*2300*/  LOP3.LUT R3, R10, 0x40, R3, 0xe2, !PT ;  /* 0x000000400a037812 */ /* 0x000fe200078ee203 */
[----:B------:R-:W-:-:S02]  /*2310*/  USEL UR8, URZ, 0x1, !UP0 ;  /* 0x000000013f087887 */ /* 0x000fc4000c000000 */
[----:B------:R-:W-:Y:S01]  /*2320*/  IMAD R5, R2, -0x40, R5 ;  /* 0xffffffc002057824 */ /* 0x000fe200078e0205 */
[----:B------:R-:W-:Y:S01]  /*2330*/  LOP3.LUT R10, R3, R4, RZ, 0xfc, !PT ;  /* 0x00000004030a7212 */ /* 0x000fe200078efcff */
[----:B------:R-:W-:Y:S01]  /*2340*/  IMAD.SHL.U32 R4, R18, 0x10, RZ ;  /* 0x0000001012047824 */ /* 0x000fe200078e00ff */
[C---:B------:R-:W-:Y:S01]  /*2350*/  LOP3.LUT R2, R16.reuse, 0x3, RZ, 0xc0, !PT ;  /* 0x0000000310027812 */ /* 0x040fe200078ec0ff */
[----:B------:R-:W-:Y:S01]  /*2360*/  IMAD.SHL.U32 R3, R16, 0x2, RZ ;  /* 0x0000000210037824 */ /* 0x000fe200078e00ff */
[----:B------:R-:W-:Y:S01]  /*2370*/  ULDC.64 UR10, c[0x0][0x5d0] ;  /* 0x00017400000a7ab9 */ /* 0x000fe20000000a00 */
[----:B------:R-:W-:Y:S01]  /*2380*/  USHF.R.U32.HI UR6, URZ, 0x5, UR7 ;  /* 0x000000053f067899 */ /* 0x000fe20008011607 */
[----:B0-----:R-:W-:Y:S01]  /*2390*/  ISETP.GE.AND P0, PT, R4, R11, PT ;  /* 0x0000000b0400720c */ /* 0x001fe20003f06270 */
[----:B------:R-:W-:Y:S01]  /*23a0*/  IMAD R15, R2, -0x2, R11 ;  /* 0xfffffffe020f7824 */ /* 0x000fe200078e020b */
[----:B------:R-:W-:Y:S01]  /*23b0*/  LOP3.LUT R19, R3, 0x6, RZ, 0xc0, !PT ;  /* 0x0000000603137812 */ /* 0x000fe200078ec0ff */
[----:B------:R-:W-:Y:S01]  /*23c0*/  IMAD R24, R30, UR10, RZ ;  /* 0x0000000a1e187c24 */ /* 0x000fe2000f8e02ff */
[----:B------:R-:W-:Y:S01]  /*23d0*/  ISETP.GE.OR P0, PT, R14, UR12, P0 ;  /* 0x0000000c0e007c0c */ /* 0x000fe20008706670 */
[----:B------:R-:W-:Y:S01]  /*23e0*/  ULOP3.LUT UR4, UR4, UR8, URZ, 0x3c, !UPT ;  /* 0x0000000804047292 */ /* 0x000fe2000f8e3c3f */
[----:B------:R-:W-:Y:S01]  /*23f0*/  LOP3.LUT R2, R4, R19, RZ, 0xfc, !PT ;  /* 0x0000001304027212 */ /* 0x000fe200078efcff */
[----:B------:R-:W-:Y:S01]  /*2400*/  IMAD.MOV.U32 R11, RZ, RZ, RZ ;  /* 0x000000ffff0b7224 */ /* 0x000fe200078e00ff */
[----:B------:R-:W-:Y:S01]  /*2410*/  UIMAD UR5, UR6, -0x22, UR5 ;  /* 0xffffffde060578a4 */ /* 0x000fe2000f8e0205 */
[----:B------:R-:W-:Y:S01]  /*2420*/  IMAD R25, R41, UR11, R24 ;  /* 0x0000000b29197c24 */ /* 0x000fe2000f8e0218 */
[----:B------:R-:W-:Y:S01]  /*2430*/  SHF.R.S32.HI R3, RZ, 0x1f, R2 ;  /* 0x0000001fff037819 */ /* 0x000fe20000011402 */
[----:B------:R-:W-:Y:S01]  /*2440*/  @UP1 ULOP3.LUT UR4, UR4, 0x1, UR6, 0x78, !UPT ;  /* 0x0000000104041892 */ /* 0x000fe2000f8e7806 */
[----:B------:R-:W-:Y:S01]  /*2450*/  IADD3 R32, -R14, UR12, R5 ;  /* 0x0000000c0e207c10 */ /* 0x000fe2000fffe105 */
[----:B------:R-:W-:-:S04]  /*2460*/  IMAD.WIDE R10, R20, 0xc0, R10 ;  /* 0x000000c0140a7825 */ /* 0x000fc800078e020a */
[----:B------:R-:W-:-:S04]  /*2470*/  IMAD.WIDE.U32 R2, R41, UR10, R2 ;  /* 0x0000000a29027c25 */ /* 0x000fc8000f8e0002 */
[----:B------:R-:W-:Y:S02]  /*2480*/  IMAD.IADD R3, R3, 0x1, R25 ;  /* 0x0000000103037824 */ /* 0x000fe400078e0219 */
[----:B------:R-:W-:Y:S02]  /*2490*/  IMAD.IADD R34, R15, 0x1, -R4 ;  /* 0x000000010f227824 */ /* 0x000fe400078e0a04 */
[----:B------:R-:W-:Y:S01]  /*24a0*/  IMAD.MOV.U32 R20, RZ, RZ, -0x1 ;  /* 0xffffffffff147424 */ /* 0x000fe200078e00ff */
[----:B------:R-:W-:Y:S06]  /*24b0*/  @P0 BRA `(.L_x_32) ;  /* 0x00000014004c0947 */ /* 0x000fec0003800000 */
[----:B------:R-:W0:Y:S01]  /*24c0*/  LDC.64 R28, c[0x0][0x5c8] ;  /* 0x00017200ff1c7b82 */ /* 0x000e220000000a00 */
[----:B------:R-:W-:Y:S01]  /*24d0*/  ULDC.64 UR6, c[0x0][0x5c0] ;  /* 0x0001700000067ab9 */ /* 0x000fe20000000a00 */
[----:B------:R-:W-:Y:S01]  /*24e0*/  BSSY B0, `(.L_x_32) ;  /* 0x0000150000007945 */ /* 0x000fe20003800000 */
[-C--:B0-----:R-:W-:Y:S01]  /*24f0*/  IMAD R4, R11, R28.reuse, RZ ;  /* 0x0000001c0b047224 */ /* 0x081fe200078e02ff */
[----:B------:R-:W-:Y:S01]  /*2500*/  SHF.L.U64.HI R24, R28, 0x3, R29 ;  /* 0x000000031c187819 */ /* 0x000fe2000001021d */
[----:B------:R-:W-:-:S04]  /*2510*/  IMAD.WIDE.U32 R2, R10, R28, R2 ;  /* 0x0000001c0a027225 */ /* 0x000fc800078e0002 */
[----:B------:R-:W-:Y:S01]  /*2520*/  IMAD R5, R10, R29, R4 ;  /* 0x0000001d0a057224 */ /* 0x000fe200078e0204 */
[----:B------:R-:W-:Y:S01]  /*2530*/  IADD3 R26, P4, R2, UR6, RZ ;  /* 0x00000006021a7c10 */ /* 0x000fe2000ff9e0ff */
[C---:B------:R-:W-:Y:S01]  /*2540*/  IMAD.SHL.U32 R15, R28.reuse, 0x8, RZ ;  /* 0x000000081c0f7824 */ /* 0x040fe200078e00ff */
[----:B------:R-:W-:Y:S01]  /*2550*/  LEA R4, P2, R28, R2, 0x7 ;  /* 0x000000021c047211 */ /* 0x000fe200078438ff */
[----:B------:R-:W-:-:S03]  /*2560*/  IMAD.IADD R3, R3, 0x1, R5 ;  /* 0x0000000103037824 */ /* 0x000fc600078e0205 */
[----:B------:R-:W-:Y:S02]  /*2570*/  IADD3 R14, P1, P0, R2, UR6, R15 ;  /* 0x00000006020e7c10 */ /* 0x000fe4000f83e00f */
[----:B------:R-:W-:Y:S02]  /*2580*/  IADD3.X R27, R3, UR7, RZ, P4, !PT ;  /* 0x00000007031b7c10 */ /* 0x000fe4000a7fe4ff */
[----:B---3-5:R-:W-:Y:S02]  /*2590*/  FSETP.NEU.AND P4, PT, R7, RZ, PT ;  /* 0x000000ff0700720b */ /* 0x028fe40003f8d000 */
[----:B------:R-:W-:Y:S02]  /*25a0*/  LEA.HI.X R5, R28, R3, R29, 0x7, P2 ;  /* 0x000000031c057211 */ /* 0x000fe400010f3c1d */
[C---:B------:R-:W-:Y:S02]  /*25b0*/  IADD3 R2, P2, R4.reuse, UR6, RZ ;  /* 0x0000000604027c10 */ /* 0x040fe4000ff5e0ff */
[----:B------:R-:W-:-:S02]  /*25c0*/  IADD3 R4, P5, P6, R4, UR6, R15 ;  /* 0x0000000604047c10 */ /* 0x000fc4000febe00f */
[--C-:B------:R-:W-:Y:S02]  /*25d0*/  IADD3.X R15, R3, UR7, R24.reuse, P1, P0 ;  /* 0x00000007030f7c10 */ /* 0x100fe40008fe0418 */
[C---:B------:R-:W-:Y:S02]  /*25e0*/  IADD3.X R3, R5.reuse, UR7, RZ, P2, !PT ;  /* 0x0000000705037c10 */ /* 0x040fe400097fe4ff */
[----:B------:R-:W-:Y:S01]  /*25f0*/  IADD3.X R5, R5, UR7, R24, P5, P6 ;  /* 0x0000000705057c10 */ /* 0x000fe2000afec418 */
[----:B------:R-:W-:Y:S06]  /*2600*/  @!P4 BRA `(.L_x_33) ;  /* 0x0000000c00e4c947 */ /* 0x000fec0003800000 */
[----:B------:R-:W-:Y:S01]  /*2610*/  IMAD R18, R18, 0x10, R19 ;  /* 0x0000001012127824 */ /* 0x000fe200078e0213 */
[----:B------:R-:W-:Y:S01]  /*2620*/  ULDC.64 UR6, c[0x0][0x5b8] ;  /* 0x00016e0000067ab9 */ /* 0x000fe20000000a00 */
[----:B------:R-:W-:Y:S01]  /*2630*/  ISETP.GE.AND P0, PT, R32, 0x1, PT ;  /* 0x000000012000780c */ /* 0x000fe20003f06270 */
[----:B------:R-:W-:Y:S01]  /*2640*/  IMAD R24, R30, UR6, RZ ;  /* 0x000000061e187c24 */ /* 0x000fe2000f8e02ff */
[----:B------:R-:W-:Y:S01]  /*2650*/  ULDC.64 UR10, c[0x0][0x5a8] ;  /* 0x00016a00000a7ab9 */ /* 0x000fe20000000a00 */
[----:B------:R-:W-:Y:S01]  /*2660*/  SHF.R.S32.HI R19, RZ, 0x1f, R18 ;  /* 0x0000001fff137819 */ /* 0x000fe20000011412 */
[----:B------:R-:W-:Y:S01]  /*2670*/  BSSY B1, `(.L_x_34) ;  /* 0x000000e000017945 */ /* 0x000fe20003800000 */
[C---:B------:R-:W-:Y:S01]  /*2680*/  IMAD R25, R41.reuse, UR7, R24 ;  /* 0x0000000729197c24 */ /* 0x040fe2000f8e0218 */
[----:B------:R-:W-:Y:S01]  /*2690*/  ISETP.LT.OR P4, PT, R34, 0x1, !P0 ;  /* 0x000000012200780c */ /* 0x000fe20004781670 */
[----:B------:R-:W-:Y:S01]  /*26a0*/  IMAD.WIDE.U32 R18, R41, UR6, R18 ;  /* 0x0000000629127c25 */ /* 0x000fe2000f8e0012 */
[----:B------:R-:W-:-:S03]  /*26b0*/  ULDC.64 UR6, c[0x0][0x5b0] ;  /* 0x00016c0000067ab9 */ /* 0x000fc60000000a00 */
[----:B------:R-:W-:Y:S02]  /*26c0*/  IMAD.IADD R19, R19, 0x1, R25 ;  /* 0x0000000113137824 */ /* 0x000fe400078e0219 */
[----:B------:R-:W-:Y:S02]  /*26d0*/  IMAD R29, R11, UR6, RZ ;  /* 0x000000060b1d7c24 */ /* 0x000fe4000f8e02ff */
[----:B------:R-:W-:-:S04]  /*26e0*/  IMAD.WIDE.U32 R24, R10, UR6, R18 ;  /* 0x000000060a187c25 */ /* 0x000fc8000f8e0012 */
[----:B------:R-:W-:Y:S01]  /*26f0*/  IMAD R29, R10, UR7, R29 ;  /* 0x000000070a1d7c24 */ /* 0x000fe2000f8e021d */
[----:B------:R-:W-:Y:S02]  /*2700*/  IADD3 R28, P1, R24, UR10, RZ ;  /* 0x0000000a181c7c10 */ /* 0x000fe4000ff3e0ff */
[----:B------:R-:W-:Y:S02]  /*2710*/  PRMT R24, RZ, 0x7610, R24 ;  /* 0x00007610ff187816 */ /* 0x000fe40000000018 */
[----:B------:R-:W-:Y:S01]  /*2720*/  IADD3.X R29, R25, UR11, R29, P1, !PT ;  /* 0x0000000b191d7c10 */ /* 0x000fe20008ffe41d */
[----:B------:R-:W-:Y:S08]  /*2730*/  @P4 BRA `(.L_x_35) ;  /* 0x0000000000044947 */ /* 0x000ff00003800000 */
[----:B------:R0:W5:Y:S02]  /*2740*/  LDG.E.U8 R24, desc[UR16][R28.64] ;  /* 0x000000101c187981 */ /* 0x000164000c1e1100 */
.L_x_35:
[----:B------:R-:W-:Y:S05]  /*2750*/  BSYNC B1 ;  /* 0x0000000000017941 */ /* 0x000fea0003800000 */
.L_x_34:
[----:B-----5:R-:W-:Y:S01]  /*2760*/  LOP3.LUT R24, R24, 0xff, RZ, 0xc0, !PT ;  /* 0x000000ff18187812 */ /* 0x020fe200078ec0ff */
[----:B------:R-:W-:Y:S01]  /*2770*/  BSSY B1, `(.L_x_36) ;  /* 0x000000b000017945 */ /* 0x000fe20003800000 */
[----:B------:R-:W-:Y:S02]  /*2780*/  ISETP.LT.OR P2, PT, R34, 0x2, !P0 ;  /* 0x000000022200780c */ /* 0x000fe40004741670 */
[----:B------:R-:W-:-:S05]  /*2790*/  F2FP.F16.E4M3.UNPACK_B R24, R24 ;  /* 0x00000018ff18723e */ /* 0x000fca00020006ff */
[----:B------:R-:W-:-:S05]  /*27a0*/  HADD2.F32 R24, -RZ, R24.H0_H0 ;  /* 0x20000018ff187230 */ /* 0x000fca0000004100 */
[----:B------:R-:W-:-:S04]  /*27b0*/  FMUL R24, R24, R7 ;  /* 0x0000000718187220 */ /* 0x000fc80000400000 */
[----:B--2---:R-:W-:-:S05]  /*27c0*/  FFMA R24, R51, R6, R24 ;  /* 0x0000000633187223 */ /* 0x004fca0000000018 */
[----:B------:R-:W-:Y:S02]  /*27d0*/  F2FP.SATFINITE.E4M3.F32.PACK_AB_MERGE_C R25, RZ, R24, RZ ;  /* 0x00000018ff19723e */ /* 0x000fe400048070ff */
[----:B------:R-:W-:-:S03]  /*27e0*/  PRMT R24, RZ, 0x7610, R24 ;  /* 0x00007610ff187816 */ /* 0x000fc60000000018 */
[----:B------:R1:W-:Y:S01]  /*27f0*/  @!P4 STG.E.U8 desc[UR16][R26.64], R25 ;  /* 0x000000191a00c986 */ /* 0x0003e2000c101110 */
[----:B------:R-:W-:Y:S05]  /*2800*/  @P2 BRA `(.L_x_37) ;  /* 0x0000000000042947 */ /* 0x000fea0003800000 */
[----:B------:R2:W5:Y:S02]  /*2810*/  LDG.E.U8 R24, desc[UR16][R28.64+0x1] ;  /* 0x000001101c187981 */ /* 0x000564000c1e1100 */
.L_x_37:
[----:B------:R-:W-:Y:S05]  /*2820*/  BSYNC B1 ;  /* 0x0000000000017941 */ /* 0x000fea0003800000 */
.L_x_36:
[----:B-----5:R-:W-:Y:S01]  /*2830*/  LOP3.LUT R24, R24, 0xff, RZ, 0xc0, !PT ;  /* 0x000000ff18187812 */ /* 0x020fe200078ec0ff */
[----:B------:R-:W-:Y:S01]  /*2840*/  BSSY B1, `(.L_x_38) ;  /* 0x0000013000017945 */ /* 0x000fe20003800000 */
[----:B------:R-:W-:Y:S02]  /*2850*/  IADD3 R33, P1, R10, 0x8, RZ ;  /* 0x000000080a217810 */ /* 0x000fe40007f3e0ff */
[----:B------:R-:W-:-:S03]  /*2860*/  F2FP.F16.E4M3.UNPACK_B R24, R24 ;  /* 0x00000018ff18723e */ /* 0x000fc600020006ff */
[----:B-1----:R-:W-:Y:S01]  /*2870*/  IMAD.X R25, RZ, RZ, R11, P1 ;  /* 0x000000ffff197224 */ /* 0x002fe200008e060b */
[----:B------:R-:W-:Y:S01]  /*2880*/  ISETP.GE.AND P1, PT, R32, 0x9, PT ;  /* 0x000000092000780c */ /* 0x000fe20003f26270 */
[----:B------:R-:W-:Y:S02]  /*2890*/  HADD2.F32 R24, -RZ, R24.H0_H0 ;  /* 0x20000018ff187230 */ /* 0x000fe40000004100 */
[----:B------:R-:W-:Y:S01]  /*28a0*/  IMAD R30, R25, UR6, RZ ;  /* 0x00000006191e7c24 */ /* 0x000fe2000f8e02ff */
[----:B------:R-:W-:Y:S02]  /*28b0*/  ISETP.LT.OR P5, PT, R34, 0x1, !P1 ;  /* 0x000000012200780c */ /* 0x000fe40004fa1670 */
[----:B------:R-:W-:Y:S01]  /*28c0*/  FMUL R31, R24, R7 ;  /* 0x00000007181f7220 */ /* 0x000fe20000400000 */
[----:B------:R-:W-:-:S04]  /*28d0*/  IMAD.WIDE.U32 R24, R33, UR6, R18 ;  /* 0x0000000621187c25 */ /* 0x000fc8000f8e0012 */
[----:B------:R-:W-:Y:S01]  /*28e0*/  FFMA R31, R48, R6, R31 ;  /* 0x00000006301f7223 */ /* 0x000fe2000000001f */
[--C-:B------:R-:W-:Y:S01]  /*28f0*/  IMAD R33, R33, UR7, R30.reuse ;  /* 0x0000000721217c24 */ /* 0x100fe2000f8e021e */
[----:B------:R-:W-:Y:S02]  /*2900*/  IADD3 R24, P4, R24, UR10, RZ ;  /* 0x0000000a18187c10 */ /* 0x000fe4000ff9e0ff */
[----:B------:R-:W-:Y:S02]  /*2910*/  PRMT R30, RZ, 0x7610, R30 ;  /* 0x00007610ff1e7816 */ /* 0x000fe4000000001e */
[----:B------:R-:W-:Y:S02]  /*2920*/  F2FP.SATFINITE.E4M3.F32.PACK_AB_MERGE_C R31, RZ, R31, RZ ;  /* 0x0000001fff1f723e */ /* 0x000fe400048070ff */
[----:B------:R-:W-:-:S03]  /*2930*/  IADD3.X R25, R25, UR11, R33, P4, !PT ;  /* 0x0000000b19197c10 */ /* 0x000fc6000a7fe421 */
[----:B------:R1:W-:Y:S01]  /*2940*/  @!P2 STG.E.U8 desc[UR16][R26.64+0x1], R31 ;  /* 0x0000011f1a00a986 */ /* 0x0003e2000c101110 */
[----:B------:R-:W-:Y:S05]  /*2950*/  @P5 BRA `(.L_x_39) ;  /* 0x0000000000045947 */ /* 0x000fea0003800000 */
[----:B------:R3:W5:Y:S02]  /*2960*/  LDG.E.U8 R30, desc[UR16][R24.64] ;  /* 0x00000010181e7981 */ /* 0x000764000c1e1100 */
.L_x_39:
[----:B------:R-:W-:Y:S05]  /*2970*/  BSYNC B1 ;  /* 0x0000000000017941 */ /* 0x000fea0003800000 */
.L_x_38:
[----:B-----5:R-:W-:Y:S01]  /*2980*/  LOP3.LUT R30, R30, 0xff, RZ, 0xc0, !PT ;  /* 0x000000ff1e1e7812 */ /* 0x020fe200078ec0ff */
[----:B------:R-:W-:Y:S01]  /*2990*/  BSSY B1, `(.L_x_40) ;  /* 0x000000b000017945 */ /* 0x000fe20003800000 */
[----:B------:R-:W-:Y:S02]  /*29a0*/  ISETP.LT.OR P2, PT, R34, 0x2, !P1 ;  /* 0x000000022200780c */ /* 0x000fe40004f41670 */
[----:B------:R-:W-:-:S05]  /*29b0*/  F2FP.F16.E4M3.UNPACK_B R30, R30 ;  /* 0x0000001eff1e723e */ /* 0x000fca00020006ff */
[----:B------:R-:W-:-:S05]  /*29c0*/  HADD2.F32 R30, -RZ, R30.H0_H0 ;  /* 0x2000001eff1e7230 */ /* 0x000fca0000004100 */
[----:B------:R-:W-:-:S04]  /*29d0*/  FMUL R30, R30, R7 ;  /* 0x000000071e1e7220 */ /* 0x000fc80000400000 */
[----:B------:R-:W-:-:S05]  /*29e0*/  FFMA R30, R49, R6, R30 ;  /* 0x00000006311e7223 */ /* 0x000fca000000001e */
[----:B-1----:R-:W-:Y:S02]  /*29f0*/  F2FP.SATFINITE.E4M3.F32.PACK_AB_MERGE_C R31, RZ, R30, RZ ;  /* 0x0000001eff1f723e */ /* 0x002fe400048070ff */
[----:B------:R-:W-:-:S03]  /*2a00*/  PRMT R30, RZ, 0x7610, R30 ;  /* 0x00007610ff1e7816 */ /* 0x000fc6000000001e */
[----:B------:R1:W-:Y:S01]  /*2a10*/  @!P5 STG.E.U8 desc[UR16][R14.64], R31 ;  /* 0x0000001f0e00d986 */ /* 0x0003e2000c101110 */
[----:B------:R-:W-:Y:S05]  /*2a20*/  @P2 BRA `(.L_x_41) ;  /* 0x0000000000042947 */ /* 0x000fea0003800000 */
[----:B------:R4:W5:Y:S02]  /*2a30*/  LDG.E.U8 R30, desc[UR16][R24.64+0x1] ;  /* 0x00000110181e7981 */ /* 0x000964000c1e1100 */
.L_x_41:
[----:B------:R-:W-:Y:S05]  /*2a40*/  BSYNC B1 ;  /* 0x0000000000017941 */ /* 0x000fea0003800000 */
.L_x_40:
[----:B-----5:R-:W-:Y:S01]  /*2a50*/  LOP3.LUT R30, R30, 0xff, RZ, 0xc0, !PT ;  /* 0x000000ff1e1e7812 */ /* 0x020fe200078ec0ff */
[----:B------:R-:W-:Y:S01]  /*2a60*/  BSSY B1, `(.L_x_42) ;  /* 0x000000b000017945 */ /* 0x000fe20003800000 */
[----:B------:R-:W-:Y:S02]  /*2a70*/  ISETP.LT.OR P4, PT, R34, 0x9, !P0 ;  /* 0x000000092200780c */ /* 0x000fe40004781670 */
[----:B------:R-:W-:-:S05]  /*2a80*/  F2FP.F16.E4M3.UNPACK_B R30, R30 ;  /* 0x0000001eff1e723e */ /* 0x000fca00020006ff */
[----:B------:R-:W-:-:S05]  /*2a90*/  HADD2.F32 R30, -RZ, R30.H0_H0 ;  /* 0x2000001eff1e7230 */ /* 0x000fca0000004100 */
[----:B-1----:R-:W-:Y:S01]  /*2aa0*/  FMUL R31, R30, R7 ;  /* 0x000000071e1f7220 */ /* 0x002fe20000400000 */
[----:B------:R-:W-:-:S03]  /*2ab0*/  PRMT R30, RZ, 0x7610, R30 ;  /* 0x00007610ff1e7816 */ /* 0x000fc6000000001e */
[----:B------:R-:W-:-:S05]  /*2ac0*/  FFMA R31, R46, R6, R31 ;  /* 0x000000062e1f7223 */ /* 0x000fca000000001f */
[----:B------:R-:W-:-:S05]  /*2ad0*/  F2FP.SATFINITE.E4M3.F32.PACK_AB_MERGE_C R31, RZ, R31, RZ ;  /* 0x0000001fff1f723e */ /* 0x000fca00048070ff */
[----:B------:R1:W-:Y:S01]  /*2ae0*/  @!P2 STG.E.U8 desc[UR16][R14.64+0x1], R31 ;  /* 0x0000011f0e00a986 */ /* 0x0003e2000c101110 */
[----:B------:R-:W-:Y:S05]  /*2af0*/  @P4 BRA `(.L_x_43) ;  /* 0x0000000000044947 */ /* 0x000fea0003800000 */
[----:B------:R0:W5:Y:S02]  /*2b00*/  LDG.E.U8 R30, desc[UR16][R28.64+0x8] ;  /* 0x000008101c1e7981 */ /* 0x000164000c1e1100 */
.L_x_43:
[----:B------:R-:W-:Y:S05]  /*2b10*/  BSYNC B1 ;  /* 0x0000000000017941 */ /* 0x000fea0003800000 */
.L_x_42:
        /* <DEDUP_REMOVED lines=12> */
.L_x_45:
[----:B------:R-:W-:Y:S05]  /*2be0*/  BSYNC B1 ;  /* 0x0000000000017941 */ /* 0x000fea0003800000 */
.L_x_44:
[----:B-----5:R-:W-:Y:S01]  /*2bf0*/  LOP3.LUT R30, R30, 0xff, RZ, 0xc0, !PT ;  /* 0x000000ff1e1e7812 */ /* 0x020fe200078ec0ff */
[----:B------:R-:W-:Y:S01]  /*2c00*/  BSSY B1, `(.L_x_46) ;  /* 0x000000b000017945 */ /* 0x000fe20003800000 */
[----:B------:R-:W-:Y:S02]  /*2c10*/  ISETP.LT.OR P2, PT, R34, 0x9, !P1 ;  /* 0x000000092200780c */ /* 0x000fe40004f41670 */
[----:B------:R-:W-:Y:S02]  /*2c20*/  F2FP.F16.E4M3.UNPACK_B R30, R30 ;  /* 0x0000001eff1e723e */ /* 0x000fe400020006ff */
[----:B0-2---:R-:W-:-:S03]  /*2c30*/  PRMT R28, RZ, 0x7610, R28 ;  /* 0x00007610ff1c7816 */ /* 0x005fc6000000001c */
[----:B------:R-:W-:-:S05]  /*2c40*/  HADD2.F32 R30, -RZ, R30.H0_H0 ;  /* 0x2000001eff1e7230 */ /* 0x000fca0000004100 */
[----:B------:R-:W-:-:S04]  /*2c50*/  FMUL R29, R30, R7 ;  /* 0x000000071e1d7220 */ /* 0x000fc80000400000 */
[----:B------:R-:W-:-:S05]  /*2c60*/  FFMA R29, R44, R6, R29 ;  /* 0x000000062c1d7223 */ /* 0x000fca000000001d */
[----:B------:R-:W-:-:S05]  /*2c70*/  F2FP.SATFINITE.E4M3.F32.PACK_AB_MERGE_C R29, RZ, R29, RZ ;  /* 0x0000001dff1d723e */ /* 0x000fca00048070ff */
[----:B------:R0:W-:Y:S01]  /*2c80*/  @!P0 STG.E.U8 desc[UR16][R26.64+0x9], R29 ;  /* 0x0000091d1a008986 */ /* 0x0001e2000c101110 */
[----:B------:R-:W-:Y:S05]  /*2c90*/  @P2 BRA `(.L_x_47) ;  /* 0x0000000000042947 */ /* 0x000fea0003800000 */
[----:B------:R2:W5:Y:S02]  /*2ca0*/  LDG.E.U8 R28, desc[UR16][R24.64+0x8] ;  /* 0x00000810181c7981 */ /* 0x000564000c1e1100 */
.L_x_47:
[----:B------:R-:W-:Y:S05]  /*2cb0*/  BSYNC B1 ;  /* 0x0000000000017941 */ /* 0x000fea0003800000 */
.L_x_46:
[----:B-----5:R-:W-:Y:S01]  /*2cc0*/  LOP3.LUT R28, R28, 0xff, RZ, 0xc0, !PT ;  /* 0x000000ff1c1c7812 */ /* 0x020fe200078ec0ff */
[----:B------:R-:W-:Y:S01]  /*2cd0*/  BSSY B1, `(.L_x_48) ;  /* 0x000000b000017945 */ /* 0x000fe20003800000 */
[----:B------:R-:W-:Y:S02]  /*2ce0*/  ISETP.LT.OR P1, PT, R34, 0xa, !P1 ;  /* 0x0000000a2200780c */ /* 0x000fe40004f21670 */
[----:B------:R-:W-:Y:S02]  /*2cf0*/  F2FP.F16.E4M3.UNPACK_B R28, R28 ;  /* 0x0000001cff1c723e */ /* 0x000fe400020006ff */
[----:B01----:R-:W-:-:S03]  /*2d00*/  PRMT R26, RZ, 0x7610, R26 ;  /* 0x00007610ff1a7816 */ /* 0x003fc6000000001a */
[----:B------:R-:W-:-:S05]  /*2d10*/  HADD2.F32 R28, -RZ, R28.H0_H0 ;  /* 0x2000001cff1c7230 */ /* 0x000fca0000004100 */
[----:B------:R-:W-:-:S04]  /*2d20*/  FMUL R28, R28, R7 ;  /* 0x000000071c1c7220 */ /* 0x000fc80000400000 */
[----:B------:R-:W-:-:S05]  /*2d30*/  FFMA R28, R45, R6, R28 ;  /* 0x000000062d1c7223 */ /* 0x000fca000000001c */
[----:B------:R-:W-:-:S05]  /*2d40*/  F2FP.SATFINITE.E4M3.F32.PACK_AB_MERGE_C R27, RZ, R28, RZ ;  /* 0x0000001cff1b723e */ /* 0x000fca00048070ff */
[----:B------:R0:W-:Y:S01]  /*2d50*/  @!P2 STG.E.U8 desc[UR16][R14.64+0x8], R27 ;  /* 0x0000081b0e00a986 */ /* 0x0001e2000c101110 */
[----:B------:R-:W-:Y:S05]  /*2d60*/  @P1 BRA `(.L_x_49) ;  /* 0x0000000000041947 */ /* 0x000fea0003800000 */
[----:B------:R1:W5:Y:S02]  /*2d70*/  LDG.E.U8 R26, desc[UR16][R24.64+0x9] ;  /* 0x00000910181a7981 */ /* 0x000364000c1e1100 */
.L_x_49:
[----:B------:R-:W-:Y:S05]  /*2d80*/  BSYNC B1 ;  /* 0x0000000000017941 */ /* 0x000fea0003800000 */
.L_x_48:
[----:B-----5:R-:W-:Y:S01]  /*2d90*/  LOP3.LUT R26, R26, 0xff, RZ, 0xc0, !PT ;  /* 0x000000ff1a1a7812 */ /* 0x020fe200078ec0ff */
[----:B------:R-:W-:Y:S01]  /*2da0*/  BSSY B1, `(.L_x_50) ;  /* 0x0000013000017945 */ /* 0x000fe20003800000 */
[----:B------:R-:W-:Y:S02]  /*2db0*/  IADD3 R29, P0, R10, 0x80, RZ ;  /* 0x000000800a1d7810 */ /* 0x000fe40007f1e0ff */
[----:B------:R-:W-:-:S03]  /*2dc0*/  F2FP.F16.E4M3.UNPACK_B R26, R26 ;  /* 0x0000001aff1a723e */ /* 0x000fc600020006ff */
[----:B-1234-:R-:W-:Y:S01]  /*2dd0*/  IMAD.X R24, RZ, RZ, R11, P0 ;  /* 0x000000ffff187224 */ /* 0x01efe200000e060b */
[----:B------:R-:W-:Y:S01]  /*2de0*/  ISETP.GE.AND P0, PT, R32, 0x81, PT ;  /* 0x000000812000780c */ /* 0x000fe20003f06270 */
[----:B------:R-:W-:-:S03]  /*2df0*/  HADD2.F32 R26, -RZ, R26.H0_H0 ;  /* 0x2000001aff1a7230 */ /* 0x000fc60000004100 */
[----:B------:R-:W-:Y:S02]  /*2e00*/  ISETP.LT.OR P4, PT, R34, 0x1, !P0 ;  /* 0x000000012200780c */ /* 0x000fe40004781670 */
[----:B0-----:R-:W-:Y:S01]  /*2e10*/  FMUL R27, R26, R7 ;  /* 0x000000071a1b7220 */ /* 0x001fe20000400000 */
[----:B------:R-:W-:Y:S02]  /*2e20*/  IMAD R26, R24, UR6, RZ ;  /* 0x00000006181a7c24 */ /* 0x000fe4000f8e02ff */
[----:B------:R-:W-:-:S04]  /*2e30*/  IMAD.WIDE.U32 R24, R29, UR6, R18 ;  /* 0x000000061d187c25 */ /* 0x000fc8000f8e0012 */
[----:B------:R-:W-:Y:S01]  /*2e40*/  FFMA R27, R42, R6, R27 ;  /* 0x000000062a1b7223 */ /* 0x000fe2000000001b */
[----:B------:R-:W-:Y:S01]  /*2e50*/  IMAD R29, R29, UR7, R26 ;  /* 0x000000071d1d7c24 */ /* 0x000fe2000f8e021a */
[----:B------:R-:W-:-:S03]  /*2e60*/  IADD3 R24, P2, R24, UR10, RZ ;  /* 0x0000000a18187c10 */ /* 0x000fc6000ff5e0ff */
[----:B------:R-:W-:Y:S02]  /*2e70*/  F2FP.SATFINITE.E4M3.F32.PACK_AB_MERGE_C R27, RZ, R27, RZ ;  /* 0x0000001bff1b723e */ /* 0x000fe400048070ff */
[----:B------:R-:W-:Y:S02]  /*2e80*/  IADD3.X R25, R25, UR11, R29, P2, !PT ;  /* 0x0000000b19197c10 */ /* 0x000fe400097fe41d */
[----:B------:R-:W-:Y:S01]  /*2e90*/  PRMT R26, RZ, 0x7610, R26 ;  /* 0x00007610ff1a7816 */ /* 0x000fe2000000001a */
[----:B------:R0:W-:Y:S01]  /*2ea0*/  @!P1 STG.E.U8 desc[UR16][R14.64+0x9], R27 ;  /* 0x0000091b0e009986 */ /* 0x0001e2000c101110 */
[----:B------:R-:W-:Y:S05]  /*2eb0*/  @P4 BRA `(.L_x_51) ;  /* 0x0000000000044947 */ /* 0x000fea0003800000 */
[----:B------:R1:W5:Y:S02]  /*2ec0*/  LDG.E.U8 R26, desc[UR16][R24.64] ;  /* 0x00000010181a7981 */ /* 0x000364000c1e1100 */
.L_x_51:
[----:B------:R-:W-:Y:S05]  /*2ed0*/  BSYNC B1 ;  /* 0x0000000000017941 */ /* 0x000fea0003800000 */
.L_x_50:
[----:B-----5:R-:W-:Y:S01]  /*2ee0*/  LOP3.LUT R26, R26, 0xff, RZ, 0xc0, !PT ;  /* 0x000000ff1a1a7812 */ /* 0x020fe200078ec0ff */
[----:B------:R-:W-:Y:S01]  /*2ef0*/  BSSY B1, `(.L_x_52) ;  /* 0x000000b000017945 */ /* 0x000fe20003800000 */
[----:B------:R-:W-:Y:S02]  /*2f00*/  ISETP.LT.OR P2, PT, R34, 0x2, !P0 ;  /* 0x000000022200780c */ /* 0x000fe40004741670 */
[----:B------:R-:W-:Y:S02]  /*2f10*/  F2FP.F16.E4M3.UNPACK_B R26, R26 ;  /* 0x0000001aff1a723e */ /* 0x000fe400020006ff */
[----:B0-----:R-:W-:-:S03]  /*2f20*/  PRMT R14, RZ, 0x7610, R14 ;  /* 0x00007610ff0e7816 */ /* 0x001fc6000000000e */
[----:B------:R-:W-:-:S05]  /*2f30*/  HADD2.F32 R26, -RZ, R26.H0_H0 ;  /* 0x2000001aff1a7230 */ /* 0x000fca0000004100 */
[----:B------:R-:W-:-:S04]  /*2f40*/  FMUL R26, R26, R7 ;  /* 0x000000071a1a7220 */ /* 0x000fc80000400000 */
[----:B------:R-:W-:-:S05]  /*2f50*/  FFMA R26, R43, R6, R26 ;  /* 0x000000062b1a7223 */ /* 0x000fca000000001a */
[----:B------:R-:W-:-:S05]  /*2f60*/  F2FP.SATFINITE.E4M3.F32.PACK_AB_MERGE_C R15, RZ, R26, RZ ;  /* 0x0000001aff0f723e */ /* 0x000fca00048070ff */
[----:B------:R0:W-:Y:S01]  /*2f70*/  @!P4 STG.E.U8 desc[UR16][R2.64], R15 ;  /* 0x0000000f0200c986 */ /* 0x0001e2000c101110 */
[----:B------:R-:W-:Y:S05]  /*2f80*/  @P2 BRA `(.L_x_53) ;  /* 0x0000000000042947 */ /* 0x000fea0003800000 */
[----:B------:R2:W5:Y:S02]  /*2f90*/  LDG.E.U8 R14, desc[UR16][R24.64+0x1] ;  /* 0x00000110180e7981 */ /* 0x000564000c1e1100 */
.L_x_53:
[----:B------:R-:W-:Y:S05]  /*2fa0*/  BSYNC B1 ;  /* 0x0000000000017941 */ /* 0x000fea0003800000 */
.L_x_52:
[----:B-----5:R-:W-:Y:S01]  /*2fb0*/  LOP3.LUT R14, R14, 0xff, RZ, 0xc0, !PT ;  /* 0x000000ff0e0e7812 */ /* 0x020fe200078ec0ff */
[----:B------:R-:W-:Y:S01]  /*2fc0*/  BSSY B1, `(.L_x_54) ;  /* 0x0000013000017945 */ /* 0x000fe20003800000 */
[----:B0-----:R-:W-:Y:S02]  /*2fd0*/  IADD3 R15, P1, R10, 0x88, RZ ;  /* 0x000000880a0f7810 */ /* 0x001fe40007f3e0ff */
[----:B------:R-:W-:-:S03]  /*2fe0*/  F2FP.F16.E4M3.UNPACK_B R14, R14 ;  /* 0x0000000eff0e723e */ /* 0x000fc600020006ff */
[----:B------:R-:W-:Y:S01]  /*2ff0*/  IMAD.X R10, RZ, RZ, R11, P1 ;  /* 0x000000ffff0a7224 */ /* 0x000fe200008e060b */
[----:B------:R-:W-:Y:S01]  /*3000*/  ISETP.GE.AND P1, PT, R32, 0x89, PT ;  /* 0x000000892000780c */ /* 0x000fe20003f26270 */
[----:B------:R-:W-:Y:S02]  /*3010*/  HADD2.F32 R14, -RZ, R14.H0_H0 ;  /* 0x2000000eff0e7230 */ /* 0x000fe40000004100 */
[----:B------:R-:W-:Y:S01]  /*3020*/  IMAD R10, R10, UR6, RZ ;  /* 0x000000060a0a7c24 */ /* 0x000fe2000f8e02ff */
[----:B------:R-:W-:Y:S01]  /*3030*/  ISETP.LT.OR P5, PT, R34, 0x1, !P1 ;  /* 0x000000012200780c */ /* 0x000fe20004fa1670 */
[----:B------:R-:W-:-:S04]  /*3040*/  IMAD.WIDE.U32 R18, R15, UR6, R18 ;  /* 0x000000060f127c25 */ /* 0x000fc8000f8e0012 */
[----:B------:R-:W-:Y:S01]  /*3050*/  FMUL R11, R14, R7 ;  /* 0x000000070e0b7220 */ /* 0x000fe20000400000 */
[----:B------:R-:W-:Y:S01]  /*3060*/  PRMT R14, RZ, 0x7610, R14 ;  /* 0x00007610ff0e7816 */ /* 0x000fe2000000000e */
[----:B------:R-:W-:Y:S02]  /*3070*/  IMAD R15, R15, UR7, R10 ;  /* 0x000000070f0f7c24 */ /* 0x000fe4000f8e020a */
[----:B------:R-:W-:Y:S01]  /*3080*/  FFMA R11, R40, R6, R11 ;  /* 0x00000006280b7223 */ /* 0x000fe2000000000b */
[----:B------:R-:W-:-:S04]  /*3090*/  IADD3 R10, P4, R18, UR10, RZ ;  /* 0x0000000a120a7c10 */ /* 0x000fc8000ff9e0ff */
[----:B------:R-:W-:Y:S02]  /*30a0*/  F2FP.SATFINITE.E4M3.F32.PACK_AB_MERGE_C R27, RZ, R11, RZ ;  /* 0x0000000bff1b723e */ /* 0x000fe400048070ff */
[----:B------:R-:W-:-:S03]  /*30b0*/  IADD3.X R11, R19, UR11, R15, P4, !PT ;  /* 0x0000000b130b7c10 */ /* 0x000fc6000a7fe40f */
[----:B------:R0:W-:Y:S01]  /*30c0*/  @!P2 STG.E.U8 desc[UR16][R2.64+0x1], R27 ;  /* 0x0000011b0200a986 */ /* 0x0001e2000c101110 */
[----:B------:R-:W-:Y:S05]  /*30d0*/  @P5 BRA `(.L_x_55) ;  /* 0x0000000000045947 */ /* 0x000fea0003800000 */
[----:B------:R3:W5:Y:S02]  /*30e0*/  LDG.E.U8 R14, desc[UR16][R10.64] ;  /* 0x000000100a0e7981 */ /* 0x000764000c1e1100 */
.L_x_55:
[----:B------:R-:W-:Y:S05]  /*30f0*/  BSYNC B1 ;  /* 0x0000000000017941 */ /* 0x000fea0003800000 */
.L_x_54:
[----:B-----5:R-:W-:Y:S01]  /*3100*/  LOP3.LUT R14, R14, 0xff, RZ, 0xc0, !PT ;  /* 0x000000ff0e0e7812 */ /* 0x020fe200078ec0ff */
[----:B------:R-:W-:Y:S01]  /*3110*/  BSSY B1, `(.L_x_56) ;  /* 0x000000b000017945 */ /* 0x000fe20003800000 */
[----:B------:R-:W-:Y:S02]  /*3120*/  ISETP.LT.OR P2, PT, R34, 0x2, !P1 ;  /* 0x000000022200780c */ /* 0x000fe40004f41670 */
[----:B------:R-:W-:-:S05]  /*3130*/  F2FP.F16.E4M3.UNPACK_B R14, R14 ;  /* 0x0000000eff0e723e */ /* 0x000fca00020006ff */
[----:B------:R-:W-:-:S05]  /*3140*/  HADD2.F32 R14, -RZ, R14.H0_H0 ;  /* 0x2000000eff0e7230 */ /* 0x000fca0000004100 */
[----:B------:R-:W-:-:S04]  /*3150*/  FMUL R14, R14, R7 ;  /* 0x000000070e0e7220 */ /* 0x000fc80000400000 */
[----:B------:R-:W-:-:S05]  /*3160*/  FFMA R14, R23, R6, R14 ;  /* 0x00000006170e7223 */ /* 0x000fca000000000e */
[----:B------:R-:W-:Y:S02]  /*3170*/  F2FP.SATFINITE.E4M3.F32.PACK_AB_MERGE_C R15, RZ, R14, RZ ;  /* 0x0000000eff0f723e */ /* 0x000fe400048070ff */
[----:B------:R-:W-:-:S03]  /*3180*/  PRMT R14, RZ, 0x7610, R14 ;  /* 0x00007610ff0e7816 */ /* 0x000fc6000000000e */
[----:B------:R4:W-:Y:S01]  /*3190*/  @!P5 STG.E.U8 desc[UR16][R4.64], R15 ;  /* 0x0000000f0400d986 */ /* 0x0009e2000c101110 */
[----:B------:R-:W-:Y:S05]  /*31a0*/  @P2 BRA `(.L_x_57) ;  /* 0x0000000000042947 */ /* 0x000fea0003800000 */
[----:B------:R0:W5:Y:S02]  /*31b0*/  LDG.E.U8 R14, desc[UR16][R10.64+0x1] ;  /* 0x000001100a0e7981 */ /* 0x000164000c1e1100 */
.L_x_57:
[----:B------:R-:W-:Y:S05]  /*31c0*/  BSYNC B1 ;  /* 0x0000000000017941 */ /* 0x000fea0003800000 */
.L_x_56:
[----:B-----5:R-:W-:Y:S01]  /*31d0*/  LOP3.LUT R14, R14, 0xff, RZ, 0xc0, !PT ;  /* 0x000000ff0e0e7812 */ /* 0x020fe200078ec0ff */
[----:B------:R-:W-:Y:S01]  /*31e0*/  BSSY B1, `(.L_x_58) ;  /* 0x000000b000017945 */ /* 0x000fe20003800000 */
[----:B------:R-:W-:Y:S02]  /*31f0*/  ISETP.LT.OR P4, PT, R34, 0x9, !P0 ;  /* 0x000000092200780c */ /* 0x000fe40004781670 */
[----:B------:R-:W-:-:S05]  /*3200*/  F2FP.F16.E4M3.UNPACK_B R14, R14 ;  /* 0x0000000eff0e723e */ /* 0x000fca00020006ff */
[----:B------:R-:W-:-:S05]  /*3210*/  HADD2.F32 R14, -RZ, R14.H0_H0 ;  /* 0x2000000eff0e7230 */ /* 0x000fca0000004100 */
[----:B----4-:R-:W-:Y:S01]  /*3220*/  FMUL R15, R14, R7 ;  /* 0x000000070e0f7220 */ /* 0x010fe20000400000 */
[----:B------:R-:W-:-:S03]  /*3230*/  PRMT R14, RZ, 0x7610, R14 ;  /* 0x00007610ff0e7816 */ /* 0x000fc6000000000e */
[----:B------:R-:W-:-:S05]  /*3240*/  FFMA R15, R22, R6, R15 ;  /* 0x00000006160f7223 */ /* 0x000fca000000000f */
[----:B------:R-:W-:-:S05]  /*3250*/  F2FP.SATFINITE.E4M3.F32.PACK_AB_MERGE_C R15, RZ, R15, RZ ;  /* 0x0000000fff0f723e */ /* 0x000fca00048070ff */
[----:B------:R4:W-:Y:S01]  /*3260*/  @!P2 STG.E.U8 desc[UR16][R4.64+0x1], R15 ;  /* 0x0000010f0400a986 */ /* 0x0009e2000c101110 */
[----:B------:R-:W-:Y:S05]  /*3270*/  @P4 BRA `(.L_x_59) ;  /* 0x0000000000044947 */ /* 0x000fea0003800000 */
[----:B------:R0:W5:Y:S02]  /*3280*/  LDG.E.U8 R14, desc[UR16][R24.64+0x8] ;  /* 0x00000810180e7981 */ /* 0x000164000c1e1100 */
.L_x_59:
[----:B------:R-:W-:Y:S05]  /*3290*/  BSYNC B1 ;  /* 0x0000000000017941 */ /* 0x000fea0003800000 */
.L_x_58:
[----:B-----5:R-:W-:Y:S01]  /*32a0*/  LOP3.LUT R14, R14, 0xff, RZ, 0xc0, !PT ;  /* 0x000000ff0e0e7812 */ /* 0x020fe200078ec0ff */
[----:B------:R-:W-:Y:S01]  /*32b0*/  BSSY B1, `(.L_x_60) ;  /* 0x000000b000017945 */ /* 0x000fe20003800000 */
[----:B------:R-:W-:Y:S02]  /*32c0*/  ISETP.LT.OR P0, PT, R34, 0xa, !P0 ;  /* 0x0000000a2200780c */ /* 0x000fe40004701670 */
[----:B------:R-:W-:-:S05]  /*32d0*/  F2FP.F16.E4M3.UNPACK_B R14, R14 ;  /* 0x0000000eff0e723e */ /* 0x000fca00020006ff */
[----:B------:R-:W-:-:S05]  /*32e0*/  HADD2.F32 R14, -RZ, R14.H0_H0 ;  /* 0x2000000eff0e7230 */ /* 0x000fca0000004100 */
[----:B------:R-:W-:-:S04]  /*32f0*/  FMUL R14, R14, R7 ;  /* 0x000000070e0e7220 */ /* 0x000fc80000400000 */
[----:B------:R-:W-:-:S05]  /*3300*/  FFMA R14, R21, R6, R14 ;  /* 0x00000006150e7223 */ /* 0x000fca000000000e */
[----:B----4-:R-:W-:Y:S02]  /*3310*/  F2FP.SATFINITE.E4M3.F32.PACK_AB_MERGE_C R15, RZ, R14, RZ ;  /* 0x0000000eff0f723e */ /* 0x010fe400048070ff */
[----:B------:R-:W-:-:S03]  /*3320*/  PRMT R14, RZ, 0x7610, R14 ;  /* 0x00007610ff0e7816 */ /* 0x000fc6000000000e */
[----:B------:R4:W-:Y:S01]  /*3330*/  @!P4 STG.E.U8 desc[UR16][R2.64+0x8], R15 ;  /* 0x0000080f0200c986 */ /* 0x0009e2000c101110 */
[----:B------:R-:W-:Y:S05]  /*3340*/  @P0 BRA `(.L_x_61) ;  /* 0x0000000000040947 */ /* 0x000fea0003800000 */
[----:B------:R0:W5:Y:S02]  /*3350*/  LDG.E.U8 R14, desc[UR16][R24.64+0x9] ;  /* 0x00000910180e7981 */ /* 0x000164000c1e1100 */
.L_x_61:
[----:B------:R-:W-:Y:S05]  /*3360*/  BSYNC B1 ;  /* 0x0000000000017941 */ /* 0x000fea0003800000 */
.L_x_60:
        /* <DEDUP_REMOVED lines=12> */
.L_x_63:
[----:B------:R-:W-:Y:S05]  /*3430*/  BSYNC B1 ;  /* 0x0000000000017941 */ /* 0x000fea0003800000 */
.L_x_62:
[----:B-----5:R-:W-:Y:S01]  /*3440*/  LOP3.LUT R14, R14, 0xff, RZ, 0xc0, !PT ;  /* 0x000000ff0e0e7812 */ /* 0x020fe200078ec0ff */
[----:B------:R-:W-:Y:S01]  /*3450*/  BSSY B1, `(.L_x_64) ;  /* 0x000000b000017945 */ /* 0x000fe20003800000 */
[----:B------:R-:W-:Y:S02]  /*3460*/  ISETP.LT.OR P1, PT, R34, 0xa, !P1 ;  /* 0x0000000a2200780c */ /* 0x000fe40004f21670 */
[----:B------:R-:W-:Y:S02]  /*3470*/  F2FP.F16.E4M3.UNPACK_B R14, R14 ;  /* 0x0000000eff0e723e */ /* 0x000fe400020006ff */
[----:B0---4-:R-:W-:-:S03]  /*3480*/  PRMT R2, RZ, 0x7610, R2 ;  /* 0x00007610ff027816 */ /* 0x011fc60000000002 */
[----:B------:R-:W-:-:S05]  /*3490*/  HADD2.F32 R14, -RZ, R14.H0_H0 ;  /* 0x2000000eff0e7230 */ /* 0x000fca0000004100 */
[----:B------:R-:W-:-:S04]  /*34a0*/  FMUL R14, R14, R7 ;  /* 0x000000070e0e7220 */ /* 0x000fc80000400000 */
[----:B------:R-:W-:-:S05]  /*34b0*/  FFMA R14, R13, R6, R14 ;  /* 0x000000060d0e7223 */ /* 0x000fca000000000e */
[----:B------:R-:W-:-:S05]  /*34c0*/  F2FP.SATFINITE.E4M3.F32.PACK_AB_MERGE_C R3, RZ, R14, RZ ;  /* 0x0000000eff03723e */ /* 0x000fca00048070ff */
[----:B------:R0:W-:Y:S01]  /*34d0*/  @!P2 STG.E.U8 desc[UR16][R4.64+0x8], R3 ;  /* 0x000008030400a986 */ /* 0x0001e2000c101110 */
[----:B------:R-:W-:Y:S05]  /*34e0*/  @P1 BRA `(.L_x_65) ;  /* 0x0000000000041947 */ /* 0x000fea0003800000 */
[----:B------:R4:W5:Y:S02]  /*34f0*/  LDG.E.U8 R2, desc[UR16][R10.64+0x9] ;  /* 0x000009100a027981 */ /* 0x000964000c1e1100 */
.L_x_65:
[----:B------:R-:W-:Y:S05]  /*3500*/  BSYNC B1 ;  /* 0x0000000000017941 */ /* 0x000fea0003800000 */
.L_x_64:
[----:B------:R-:W-:Y:S05]  /*3510*/  @P1 BRA `(.L_x_66) ;  /* 0x0000000400301947 */ /* 0x000fea0003800000 */
[----:B-----5:R-:W-:-:S04]  /*3520*/  LOP3.LUT R2, R2, 0xff, RZ, 0xc0, !PT ;  /* 0x000000ff02027812 */ /* 0x020fc800078ec0ff */
[----:B------:R-:W-:-:S05]  /*3530*/  F2FP.F16.E4M3.UNPACK_B R2, R2 ;  /* 0x00000002ff02723e */ /* 0x000fca00020006ff */
[----:B------:R-:W-:-:S05]  /*3540*/  HADD2.F32 R2, -RZ, R2.H0_H0 ;  /* 0x20000002ff027230 */ /* 0x000fca0000004100 */
[----:B0-----:R-:W-:-:S04]  /*3550*/  FMUL R3, R2, R7 ;  /* 0x0000000702037220 */ /* 0x001fc80000400000 */
[----:B------:R-:W-:-:S05]  /*3560*/  FFMA R3, R12, R6, R3 ;  /* 0x000000060c037223 */ /* 0x000fca0000000003 */
[----:B------:R-:W-:-:S05]  /*3570*/  F2FP.SATFINITE.E4M3.F32.PACK_AB_MERGE_C R3, RZ, R3, RZ ;  /* 0x00000003ff03723e */ /* 0x000fca00048070ff */
[----:B------:R0:W-:Y:S01]  /*3580*/  STG.E.U8 desc[UR16][R4.64+0x9], R3 ;  /* 0x0000090304007986 */ /* 0x0001e2000c101110 */
[----:B------:R-:W-:Y:S05]  /*3590*/  BRA `(.L_x_66) ;  /* 0x0000000400107947 */ /* 0x000fea0003800000 */
.L_x_33:
[C---:B------:R-:W-:Y:S01]  /*35a0*/  ISETP.GE.AND P0, PT, R32.reuse, 0x1, PT ;  /* 0x000000012000780c */ /* 0x040fe20003f06270 */
[-C--:B--2---:R-:W-:Y:S01]  /*35b0*/  FMUL R51, R51, R6.reuse ;  /* 0x0000000633337220 */ /* 0x084fe20000400000 */
[----:B------:R-:W-:Y:S01]  /*35c0*/  ISETP.GE.AND P2, PT, R32, 0x9, PT ;  /* 0x000000092000780c */ /* 0x000fe20003f46270 */
[-C--:B------:R-:W-:Y:S01]  /*35d0*/  FMUL R48, R48, R6.reuse ;  /* 0x0000000630307220 */ /* 0x080fe20000400000 */
[----:B------:R-:W-:Y:S01]  /*35e0*/  ISETP.LT.OR P1, PT, R34, 0x1, !P0 ;  /* 0x000000012200780c */ /* 0x000fe20004721670 */
[-C--:B------:R-:W-:Y:S01]  /*35f0*/  FMUL R49, R49, R6.reuse ;  /* 0x0000000631317220 */ /* 0x080fe20000400000 */
[----:B------:R-:W-:Y:S01]  /*3600*/  F2FP.SATFINITE.E4M3.F32.PACK_AB_MERGE_C R51, RZ, R51, RZ ;  /* 0x00000033ff33723e */ /* 0x000fe200048070ff */
[-C--:B------:R-:W-:Y:S01]  /*3610*/  FMUL R46, R46, R6.reuse ;  /* 0x000000062e2e7220 */ /* 0x080fe20000400000 */
[----:B------:R-:W-:Y:S01]  /*3620*/  ISETP.LT.OR P4, PT, R34, 0x2, !P0 ;  /* 0x000000022200780c */ /* 0x000fe20004781670 */
[-C--:B------:R-:W-:Y:S01]  /*3630*/  FMUL R44, R44, R6.reuse ;  /* 0x000000062c2c7220 */ /* 0x080fe20000400000 */
[C---:B------:R-:W-:Y:S01]  /*3640*/  ISETP.LT.OR P5, PT, R34.reuse, 0x1, !P2 ;  /* 0x000000012200780c */ /* 0x040fe200057a1670 */
[-C--:B------:R-:W-:Y:S01]  /*3650*/  FMUL R47, R47, R6.reuse ;  /* 0x000000062f2f7220 */ /* 0x080fe20000400000 */
[----:B------:R-:W-:Y:S01]  /*3660*/  ISETP.LT.OR P6, PT, R34, 0x2, !P2 ;  /* 0x000000022200780c */ /* 0x000fe200057c1670 */
[----:B------:R-:W-:Y:S01]  /*3670*/  FMUL R45, R45, R6 ;  /* 0x000000062d2d7220 */ /* 0x000fe20000400000 */
[----:B------:R-:W-:Y:S01]  /*3680*/  F2FP.SATFINITE.E4M3.F32.PACK_AB_MERGE_C R11, RZ, R48, RZ ;  /* 0x00000030ff0b723e */ /* 0x000fe200048070ff */
[-C--:B------:R-:W-:Y:S01]  /*3690*/  FMUL R42, R42, R6.reuse ;  /* 0x000000062a2a7220 */ /* 0x080fe20000400000 */
[----:B------:R-:W-:Y:S01]  /*36a0*/  F2FP.SATFINITE.E4M3.F32.PACK_AB_MERGE_C R49, RZ, R49, RZ ;  /* 0x00000031ff31723e */ /* 0x000fe200048070ff */
[----:B------:R-:W-:Y:S01]  /*36b0*/  @!P1 STG.E.U8 desc[UR16][R26.64], R51 ;  /* 0x000000331a009986 */ /* 0x000fe2000c101110 */
[C---:B------:R-:W-:Y:S01]  /*36c0*/  ISETP.LT.OR P1, PT, R34.reuse, 0x9, !P0 ;  /* 0x000000092200780c */ /* 0x040fe20004721670 */
[----:B------:R-:W-:Y:S01]  /*36d0*/  FMUL R43, R43, R6 ;  /* 0x000000062b2b7220 */ /* 0x000fe20000400000 */
[----:B------:R-:W-:Y:S01]  /*36e0*/  ISETP.LT.OR P0, PT, R34, 0xa, !P0 ;  /* 0x0000000a2200780c */ /* 0x000fe20004701670 */
[----:B------:R0:W-:Y:S01]  /*36f0*/  @!P4 STG.E.U8 desc[UR16][R26.64+0x1], R11 ;  /* 0x0000010b1a00c986 */ /* 0x0001e2000c101110 */
[----:B------:R-:W-:Y:S01]  /*3700*/  F2FP.SATFINITE.E4M3.F32.PACK_AB_MERGE_C R19, RZ, R46, RZ ;  /* 0x0000002eff13723e */ /* 0x000fe200048070ff */
[----:B------:R-:W-:Y:S01]  /*3710*/  FMUL R40, R40, R6 ;  /* 0x0000000628287220 */ /* 0x000fe20000400000 */
[----:B------:R-:W-:Y:S01]  /*3720*/  F2FP.SATFINITE.E4M3.F32.PACK_AB_MERGE_C R25, RZ, R44, RZ ;  /* 0x0000002cff19723e */ /* 0x000fe200048070ff */
[----:B------:R-:W-:Y:S01]  /*3730*/  @!P5 STG.E.U8 desc[UR16][R14.64], R49 ;  /* 0x000000310e00d986 */ /* 0x000fe2000c101110 */
[C---:B------:R-:W-:Y:S01]  /*3740*/  ISETP.LT.OR P4, PT, R34.reuse, 0x9, !P2 ;  /* 0x000000092200780c */ /* 0x040fe20005781670 */
[-C--:B------:R-:W-:Y:S01]  /*3750*/  FMUL R23, R23, R6.reuse ;  /* 0x0000000617177220 */ /* 0x080fe20000400000 */
[----:B------:R-:W-:Y:S01]  /*3760*/  ISETP.LT.OR P2, PT, R34, 0xa, !P2 ;  /* 0x0000000a2200780c */ /* 0x000fe20005741670 */
[----:B------:R1:W-:Y:S01]  /*3770*/  @!P6 STG.E.U8 desc[UR16][R14.64+0x1], R19 ;  /* 0x000001130e00e986 */ /* 0x0003e2000c101110 */
[----:B------:R-:W-:Y:S01]  /*3780*/  F2FP.SATFINITE.E4M3.F32.PACK_AB_MERGE_C R47, RZ, R47, RZ ;  /* 0x0000002fff2f723e */ /* 0x000fe200048070ff */
[-C--:B------:R-:W-:Y:S01]  /*3790*/  FMUL R22, R22, R6.reuse ;  /* 0x0000000616167220 */ /* 0x080fe20000400000 */
[----:B------:R-:W-:Y:S01]  /*37a0*/  F2FP.SATFINITE.E4M3.F32.PACK_AB_MERGE_C R45, RZ, R45, RZ ;  /* 0x0000002dff2d723e */ /* 0x000fe200048070ff */
[----:B------:R-:W-:Y:S01]  /*37b0*/  @!P0 STG.E.U8 desc[UR16][R26.64+0x9], R25 ;  /* 0x000009191a008986 */ /* 0x000fe2000c101110 */
[----:B------:R-:W-:Y:S01]  /*37c0*/  ISETP.GE.AND P0, PT, R32, 0x81, PT ;  /* 0x000000812000780c */ /* 0x000fe20003f06270 */
[----:B------:R-:W-:Y:S01]  /*37d0*/  FMUL R21, R21, R6 ;  /* 0x0000000615157220 */ /* 0x000fe20000400000 */
[----:B0-----:R-:W-:Y:S01]  /*37e0*/  F2FP.SATFINITE.E4M3.F32.PACK_AB_MERGE_C R11, RZ, R42, RZ ;  /* 0x0000002aff0b723e */ /* 0x001fe200048070ff */
[----:B------:R-:W-:Y:S01]  /*37f0*/  @!P1 STG.E.U8 desc[UR16][R26.64+0x8], R47 ;  /* 0x0000082f1a009986 */ /* 0x000fe2000c101110 */
[C---:B------:R-:W-:Y:S01]  /*3800*/  ISETP.LT.OR P6, PT, R34.reuse, 0x1, !P0 ;  /* 0x000000012200780c */ /* 0x040fe200047c1670 */
[-C--:B------:R-:W-:Y:S01]  /*3810*/  FMUL R17, R17, R6.reuse ;  /* 0x0000000611117220 */ /* 0x080fe20000400000 */
[----:B------:R-:W-:Y:S01]  /*3820*/  ISETP.LT.OR P5, PT, R34, 0x2, !P0 ;  /* 0x000000022200780c */ /* 0x000fe200047a1670 */
[----:B------:R-:W-:Y:S01]  /*3830*/  @!P4 STG.E.U8 desc[UR16][R14.64+0x8], R45 ;  /* 0x0000082d0e00c986 */ /* 0x000fe2000c101110 */
[----:B------:R-:W-:Y:S01]  /*3840*/  F2FP.SATFINITE.E4M3.F32.PACK_AB_MERGE_C R43, RZ, R43, RZ ;  /* 0x0000002bff2b723e */ /* 0x000fe200048070ff */
[----:B------:R-:W-:Y:S01]  /*3850*/  FMUL R13, R13, R6 ;  /* 0x000000060d0d7220 */ /* 0x000fe20000400000 */
[----:B-1----:R-:W-:Y:S01]  /*3860*/  F2FP.SATFINITE.E4M3.F32.PACK_AB_MERGE_C R19, RZ, R40, RZ ;  /* 0x00000028ff13723e */ /* 0x002fe200048070ff */
[----:B------:R0:W-:Y:S01]  /*3870*/  @!P2 STG.E.U8 desc[UR16][R14.64+0x9], R11 ;  /* 0x0000090b0e00a986 */ /* 0x0001e2000c101110 */
[----:B------:R-:W-:Y:S01]  /*3880*/  ISETP.GE.AND P1, PT, R32, 0x89, PT ;  /* 0x000000892000780c */ /* 0x000fe20003f26270 */
[----:B------:R-:W-:Y:S01]  /*3890*/  FMUL R12, R12, R6 ;  /* 0x000000060c0c7220 */ /* 0x000fe20000400000 */
[----:B------:R-:W-:-:S02]  /*38a0*/  ISETP.LT.OR P2, PT, R34, 0x9, !P0 ;  /* 0x000000092200780c */ /* 0x000fc40004741670 */
[C---:B------:R-:W-:Y:S01]  /*38b0*/  ISETP.LT.OR P4, PT, R34.reuse, 0x1, !P1 ;  /* 0x000000012200780c */ /* 0x040fe20004f81670 */
[----:B------:R1:W-:Y:S01]  /*38c0*/  @!P6 STG.E.U8 desc[UR16][R2.64], R43 ;  /* 0x0000002b0200e986 */ /* 0x0003e2000c101110 */
[C---:B------:R-:W-:Y:S02]  /*38d0*/  ISETP.LT.OR P6, PT, R34.reuse, 0x2, !P1 ;  /* 0x000000022200780c */ /* 0x040fe40004fc1670 */
[C---:B------:R-:W-:Y:S01]  /*38e0*/  ISETP.LT.OR P0, PT, R34.reuse, 0xa, !P0 ;  /* 0x0000000a2200780c */ /* 0x040fe20004701670 */
[----:B------:R1:W-:Y:S01]  /*38f0*/  @!P5 STG.E.U8 desc[UR16][R2.64+0x1], R19 ;  /* 0x000001130200d986 */ /* 0x0003e2000c101110 */
[C---:B------:R-:W-:Y:S02]  /*3900*/  ISETP.LT.OR P5, PT, R34.reuse, 0x9, !P1 ;  /* 0x000000092200780c */ /* 0x040fe40004fa1670 */
[----:B------:R-:W-:Y:S02]  /*3910*/  ISETP.LT.OR P1, PT, R34, 0xa, !P1 ;  /* 0x0000000a2200780c */ /* 0x000fe40004f21670 */
[----:B------:R-:W-:-:S02]  /*3920*/  F2FP.SATFINITE.E4M3.F32.PACK_AB_MERGE_C R23, RZ, R23, RZ ;  /* 0x00000017ff17723e */ /* 0x000fc400048070ff */
[----:B0-----:R-:W-:Y:S02]  /*3930*/  F2FP.SATFINITE.E4M3.F32.PACK_AB_MERGE_C R11, RZ, R22, RZ ;  /* 0x00000016ff0b723e */ /* 0x001fe400048070ff */
[----:B------:R-:W-:Y:S01]  /*3940*/  F2FP.SATFINITE.E4M3.F32.PACK_AB_MERGE_C R21, RZ, R21, RZ ;  /* 0x00000015ff15723e */ /* 0x000fe200048070ff */
[----:B------:R1:W-:Y:S01]  /*3950*/  @!P4 STG.E.U8 desc[UR16][R4.64], R23 ;  /* 0x000000170400c986 */ /* 0x0003e2000c101110 */
[----:B------:R-:W-:Y:S02]  /*3960*/  F2FP.SATFINITE.E4M3.F32.PACK_AB_MERGE_C R17, RZ, R17, RZ ;  /* 0x00000011ff11723e */ /* 0x000fe400048070ff */
[----:B------:R-:W-:Y:S01]  /*3970*/  F2FP.SATFINITE.E4M3.F32.PACK_AB_MERGE_C R13, RZ, R13, RZ ;  /* 0x0000000dff0d723e */ /* 0x000fe200048070ff */
[----:B------:R1:W-:Y:S01]  /*3980*/  @!P6 STG.E.U8 desc[UR16][R4.64+0x1], R11 ;  /* 0x0000010b0400e986 */ /* 0x0003e2000c101110 */
[----:B------:R-:W-:-:S03]  /*3990*/  F2FP.SATFINITE.E4M3.F32.PACK_AB_MERGE_C R15, RZ, R12, RZ ;  /* 0x0000000cff0f723e */ /* 0x000fc600048070ff */
[----:B------:R1:W-:Y:S04]  /*39a0*/  @!P2 STG.E.U8 desc[UR16][R2.64+0x8], R21 ;  /* 0x000008150200a986 */ /* 0x0003e8000c101110 */
[----:B------:R1:W-:Y:S04]  /*39b0*/  @!P0 STG.E.U8 desc[UR16][R2.64+0x9], R17 ;  /* 0x0000091102008986 */ /* 0x0003e8000c101110 */
[----:B------:R1:W-:Y:S04]  /*39c0*/  @!P5 STG.E.U8 desc[UR16][R4.64+0x8], R13 ;  /* 0x0000080d0400d986 */ /* 0x0003e8000c101110 */
[----:B------:R1:W-:Y:S02]  /*39d0*/  @!P1 STG.E.U8 desc[UR16][R4.64+0x9], R15 ;  /* 0x0000090f04009986 */ /* 0x0003e4000c101110 */
.L_x_66:
[----:B------:R-:W-:Y:S05]  /*39e0*/  BSYNC B0 ;  /* 0x0000000000007941 */ /* 0x000fea0003800000 */
.L_x_32:
[----:B------:R-:W-:Y:S01]  /*39f0*/  ULDC UR6, c[0x0][0xc] ;  /* 0x0000030000067ab9 */ /* 0x000fe20000000800 */
[----:B------:R-:W-:Y:S01]  /*3a00*/  ULDC UR7, c[0x0][0x10] ;  /* 0x0000040000077ab9 */ /* 0x000fe20000000800 */
[----:B01----:R-:W0:Y:S01]  /*3a10*/  LDC R5, c[0x0][0x14] ;  /* 0x00000500ff057b82 */ /* 0x003e220000000800 */
[----:B------:R-:W-:Y:S01]  /*3a20*/  UIMAD.WIDE.U32 UR6, UR6, UR7, URZ ;  /* 0x00000007060672a5 */ /* 0x000fe2000f8e003f */
[----:B-----5:R-:W-:Y:S02]  /*3a30*/  IMAD.MOV.U32 R2, RZ, RZ, R0 ;  /* 0x000000ffff027224 */ /* 0x020fe400078e0000 */
[----:B------:R-:W-:Y:S02]  /*3a40*/  IMAD.MOV.U32 R3, RZ, RZ, R9 ;  /* 0x000000ffff037224 */ /* 0x000fe400078e0009 */
[----:B------:R-:W-:Y:S02]  /*3a50*/  IMAD.MOV.U32 R18, RZ, RZ, -0x1 ;  /* 0xffffffffff127424 */ /* 0x000fe400078e00ff */
[----:B------:R-:W-:-:S02]  /*3a60*/  IMAD.MOV.U32 R41, RZ, RZ, -0x1 ;  /* 0xffffffffff297424 */ /* 0x000fc400078e00ff */
[----:B0-----:R-:W-:-:S04]  /*3a70*/  IMAD.WIDE.U32 R2, R5, UR6, R2 ;  /* 0x0000000605027c25 */ /* 0x001fc8000f8e0002 */
[----:B------:R-:W-:Y:S01]  /*3a80*/  IMAD R5, R5, UR7, RZ ;  /* 0x0000000705057c24 */ /* 0x000fe2000f8e02ff */
[----:B------:R-:W-:Y:S01]  /*3a90*/  ULDC.64 UR6, c[0x0][0x650] ;  /* 0x0001940000067ab9 */ /* 0x000fe20000000a00 */
[----:B------:R-:W-:Y:S01]  /*3aa0*/  IMAD.MOV.U32 R0, RZ, RZ, R2 ;  /* 0x000000ffff007224 */ /* 0x000fe200078e0002 */
[----:B------:R-:W-:Y:S01]  /*3ab0*/  ISETP.GE.U32.AND P0, PT, R2, UR6, PT ;  /* 0x0000000602007c0c */ /* 0x000fe2000bf06070 */
[----:B------:R-:W-:Y:S01]  /*3ac0*/  IMAD.IADD R9, R3, 0x1, R5 ;  /* 0x0000000103097824 */ /* 0x000fe200078e0205 */
[----:B------:R-:W-:-:S04]  /*3ad0*/  PRMT R3, RZ, 0x7610, R3 ;  /* 0x00007610ff037816 */ /* 0x000fc80000000003 */
[----:B------:R-:W-:-:S13]  /*3ae0*/  ISETP.GE.U32.AND.EX P0, PT, R9, UR7, PT, P0 ;  /* 0x0000000709007c0c */ /* 0x000fda000bf06100 */
[----:B------:R-:W-:Y:S05]  /*3af0*/  @P0 BRA `(.L_x_67) ;  /* 0x0000000400640947 */ /* 0x000fea0003800000 */
[----:B------:R-:W0:Y:S01]  /*3b00*/  S2R R17, SR_CTAID.X ;  /* 0x0000000000117919 */ /* 0x000e220000002500 */
[----:B------:R-:W1:Y:S01]  /*3b10*/  LDC.64 R12, c[0x0][0x628] ;  /* 0x00018a00ff0c7b82 */ /* 0x000e620000000a00 */
[----:B------:R-:W-:Y:S01]  /*3b20*/  ULDC UR6, c[0x0][0x150] ;  /* 0x0000540000067ab9 */ /* 0x000fe20000000800 */
[----:B---34-:R-:W-:Y:S01]  /*3b30*/  IMAD.MOV.U32 R10, RZ, RZ, R0 ;  /* 0x000000ffff0a7224 */ /* 0x018fe200078e0000 */
[----:B------:R-:W3:Y:S01]  /*3b40*/  S2R R21, SR_CTAID.Y ;  /* 0x0000000000157919 */ /* 0x000ee20000002600 */
[----:B------:R-:W-:-:S04]  /*3b50*/  IMAD.MOV.U32 R11, RZ, RZ, R9 ;  /* 0x000000ffff0b7224 */ /* 0x000fc800078e0009 */
[----:B------:R-:W4:Y:S08]  /*3b60*/  LDC R22, c[0x0][0x144] ;  /* 0x00005100ff167b82 */ /* 0x000f300000000800 */
[----:B------:R-:W2:Y:S08]  /*3b70*/  LDC R14, c[0x0][0x630] ;  /* 0x00018c00ff0e7b82 */ /* 0x000eb00000000800 */
[----:B------:R-:W2:Y:S01]  /*3b80*/  LDC.64 R18, c[0x0][0x620] ;  /* 0x00018800ff127b82 */ /* 0x000ea20000000a00 */
[----:B-1----:R-:W-:-:S04]  /*3b90*/  ISETP.NE.U32.AND P0, PT, R12, RZ, PT ;  /* 0x000000ff0c00720c */ /* 0x002fc80003f05070 */
[----:B------:R-:W-:Y:S02]  /*3ba0*/  ISETP.NE.AND.EX P0, PT, R13, RZ, PT, P0 ;  /* 0x000000ff0d00720c */ /* 0x000fe40003f05300 */
[----:B0-----:R-:W-:-:S05]  /*3bb0*/  I2FP.F32.U32 R2, R17 ;  /* 0x0000001100027245 */ /* 0x001fca0000201000 */
[----:B------:R-:W-:-:S04]  /*3bc0*/  FMUL R2, R2, UR6 ;  /* 0x0000000602027c20 */ /* 0x000fc80008400000 */
[----:B------:R0:W1:Y:S02]  /*3bd0*/  F2I.U32.TRUNC.NTZ R20, R2 ;  /* 0x0000000200147305 */ /* 0x000064000020f000 */
[----:B---34-:R-:W-:Y:S05]  /*3be0*/  @!P0 BRA `(.L_x_68) ;  /* 0x0000000000288947 */ /* 0x018fea0003800000 */
[----:B------:R-:W3:Y:S02]  /*3bf0*/  LDC R3, c[0x0][0x634] ;  /* 0x00018d00ff037b82 */ /* 0x000ee40000000800 */
[----:B---3--:R-:W-:-:S05]  /*3c00*/  IADD3 R11, P0, R0, R3, RZ ;  /* 0x00000003000b7210 */ /* 0x008fca0007f1e0ff */
[----:B------:R-:W-:-:S04]  /*3c10*/  IMAD.X R15, RZ, RZ, R9, P0 ;  /* 0x000000ffff0f7224 */ /* 0x000fc800000e0609 */
[----:B0-----:R-:W-:-:S04]  /*3c20*/  IMAD.WIDE.U32 R2, R15, R12, RZ ;  /* 0x0000000c0f027225 */ /* 0x001fc800078e00ff */
[----:B------:R-:W-:-:S04]  /*3c30*/  IMAD.WIDE.U32 R4, P0, R11, R13, R2 ;  /* 0x0000000d0b047225 */ /* 0x000fc80007800002 */
[----:B------:R-:W-:-:S04]  /*3c40*/  IMAD.WIDE.U32 R2, R11, R12, RZ ;  /* 0x0000000c0b027225 */ /* 0x000fc800078e00ff */
[----:B------:R-:W-:Y:S01]  /*3c50*/  IMAD.X R11, RZ, RZ, RZ, P0 ;  /* 0x000000ffff0b7224 */ /* 0x000fe200000e06ff */
[----:B------:R-:W-:Y:S01]  /*3c60*/  IADD3 RZ, P0, R3, R4, RZ ;  /* 0x0000000403ff7210 */ /* 0x000fe20007f1e0ff */
[----:B------:R-:W-:-:S04]  /*3c70*/  IMAD.MOV.U32 R10, RZ, RZ, R5 ;  /* 0x000000ffff0a7224 */ /* 0x000fc800078e0005 */
[----:B------:R-:W-:-:S08]  /*3c80*/  IMAD.WIDE.U32.X R10, R15, R13, R10, P0 ;  /* 0x0000000d0f0a7225 */ /* 0x000fd000000e040a */
.L_x_68:
[-CC-:B--2---:R-:W-:Y:S01]  /*3c90*/  SHF.R.U64 R41, R10, R14.reuse, R11.reuse ;  /* 0x0000000e0a297219 */ /* 0x184fe2000000120b */
[----:B------:R-:W2:Y:S01]  /*3ca0*/  LDC.64 R28, c[0x0][0x640] ;  /* 0x00019000ff1c7b82 */ /* 0x000ea20000000a00 */
[----:B0-----:R-:W-:Y:S01]  /*3cb0*/  SHF.R.U32.HI R2, RZ, R14, R11 ;  /* 0x0000000eff027219 */ /* 0x001fe2000001160b */
[----:B-1----:R-:W-:Y:S01]  /*3cc0*/  IMAD.MOV R20, RZ, RZ, -R20 ;  /* 0x000000ffff147224 */ /* 0x002fe200078e0a14 */
[----:B------:R-:W-:Y:S01]  /*3cd0*/  IADD3 R5, P0, RZ, -R41, RZ ;  /* 0x80000029ff057210 */ /* 0x000fe20007f1e0ff */
[----:B------:R-:W-:Y:S01]  /*3ce0*/  ULDC UR6, c[0x0][0x154] ;  /* 0x0000550000067ab9 */ /* 0x000fe20000000800 */
[----:B------:R-:W-:-:S03]  /*3cf0*/  IMAD.MOV.U32 R11, RZ, RZ, 0x1 ;  /* 0x00000001ff0b7424 */ /* 0x000fc600078e00ff */
[----:B------:R-:W0:Y:S01]  /*3d00*/  LDC R10, c[0x0][0x618] ;  /* 0x00018600ff0a7b82 */ /* 0x000e220000000800 */
[----:B------:R-:W-:Y:S02]  /*3d10*/  IMAD.X R3, RZ, RZ, ~R2, P0 ;  /* 0x000000ffff037224 */ /* 0x000fe400000e0e02 */
[----:B------:R-:W-:Y:S02]  /*3d20*/  IMAD.MOV.U32 R2, RZ, RZ, R0 ;  /* 0x000000ffff027224 */ /* 0x000fe400078e0000 */
[-C--:B------:R-:W-:Y:S02]  /*3d30*/  IMAD R4, R3, R18.reuse, RZ ;  /* 0x0000001203047224 */ /* 0x080fe400078e02ff */
[----:B------:R-:W-:Y:S01]  /*3d40*/  IMAD.MOV.U32 R3, RZ, RZ, R9 ;  /* 0x000000ffff037224 */ /* 0x000fe200078e0009 */
[----:B------:R-:W1:Y:S01]  /*3d50*/  LDC R24, c[0x0][0x608] ;  /* 0x00018200ff187b82 */ /* 0x000e620000000800 */
[----:B------:R-:W-:-:S04]  /*3d60*/  IMAD.WIDE.U32 R2, R5, R18, R2 ;  /* 0x0000001205027225 */ /* 0x000fc800078e0002 */
[----:B------:R-:W-:-:S03]  /*3d70*/  IMAD R5, R5, R19, R4 ;  /* 0x0000001305057224 */ /* 0x000fc600078e0204 */
[----:B------:R-:W3:Y:S01]  /*3d80*/  LDC R26, c[0x0][0x658] ;  /* 0x00019600ff1a7b82 */ /* 0x000ee20000000800 */
[----:B------:R-:W-:Y:S01]  /*3d90*/  IMAD R19, R22, R20, R17 ;  /* 0x0000001416137224 */ /* 0x000fe200078e0211 */
[----:B------:R-:W-:Y:S01]  /*3da0*/  I2FP.F32.U32 R4, R21 ;  /* 0x0000001500047245 */ /* 0x000fe20000201000 */
[----:B------:R-:W-:Y:S01]  /*3db0*/  IMAD.IADD R3, R3, 0x1, R5 ;  /* 0x0000000103037824 */ /* 0x000fe200078e0205 */
[----:B--2---:R-:W-:Y:S01]  /*3dc0*/  ISETP.NE.U32.AND P0, PT, R28, RZ, PT ;  /* 0x000000ff1c00720c */ /* 0x004fe20003f05070 */
[----:B------:R-:W-:Y:S02]  /*3dd0*/  IMAD.MOV.U32 R5, RZ, RZ, -0x1 ;  /* 0xffffffffff057424 */ /* 0x000fe400078e00ff */
[----:B------:R-:W-:Y:S01]  /*3de0*/  FMUL R4, R4, UR6 ;  /* 0x0000000604047c20 */ /* 0x000fe20008400000 */
[----:B------:R-:W2:Y:S01]  /*3df0*/  LDC R20, c[0x0][0x148] ;  /* 0x00005200ff147b82 */ /* 0x000ea20000000800 */
[-CC-:B0-----:R-:W-:Y:S02]  /*3e00*/  SHF.R.U64 R14, R2, R10.reuse, R3.reuse ;  /* 0x0000000a020e7219 */ /* 0x181fe40000001203 */
[----:B------:R-:W-:Y:S01]  /*3e10*/  ISETP.NE.AND.EX P0, PT, R29, RZ, PT, P0 ;  /* 0x000000ff1d00720c */ /* 0x000fe20003f05300 */
[----:B------:R0:W4:Y:S01]  /*3e20*/  F2I.U32.TRUNC.NTZ R15, R4 ;  /* 0x00000004000f7305 */ /* 0x000122000020f000 */
[----:B------:R-:W-:-:S03]  /*3e30*/  SHF.R.U32.HI R3, RZ, R10, R3 ;  /* 0x0000000aff037219 */ /* 0x000fc60000011603 */
[----:B------:R-:W0:Y:S01]  /*3e40*/  LDC R17, c[0x0][0x600] ;  /* 0x00018000ff117b82 */ /* 0x000e220000000800 */
[-CC-:B-1----:R-:W-:Y:S02]  /*3e50*/  SHF.R.U64 R12, R14, R24.reuse, R3.reuse ;  /* 0x000000180e0c7219 */ /* 0x182fe40000001203 */
[----:B------:R-:W-:-:S05]  /*3e60*/  SHF.R.U32.HI R3, RZ, R24, R3 ;  /* 0x00000018ff037219 */ /* 0x000fca0000011603 */
[----:B------:R-:W1:Y:S01]  /*3e70*/  LDC R22, c[0x0][0x648] ;  /* 0x00019200ff167b82 */ /* 0x000e620000000800 */
[-CC-:B---3--:R-:W-:Y:S02]  /*3e80*/  SHF.R.U64 R18, R12, R26.reuse, R3.reuse ;  /* 0x0000001a0c127219 */ /* 0x188fe40000001203 */
[-C--:B------:R-:W-:Y:S02]  /*3e90*/  SHF.L.U32 R5, R5, R26.reuse, RZ ;  /* 0x0000001a05057219 */ /* 0x080fe400000006ff */
[-C--:B------:R-:W-:Y:S01]  /*3ea0*/  SHF.R.U32.HI R3, RZ, R26.reuse, R3 ;  /* 0x0000001aff037219 */ /* 0x080fe20000011603 */
[----:B------:R-:W-:Y:S01]  /*3eb0*/  IMAD.MOV.U32 R2, RZ, RZ, R18 ;  /* 0x000000ffff027224 */ /* 0x000fe200078e0012 */
[----:B------:R-:W-:Y:S01]  /*3ec0*/  SHF.L.U32 R26, R11, R26, RZ ;  /* 0x0000001a0b1a7219 */ /* 0x000fe200000006ff */
[----:B------:R-:W3:Y:S01]  /*3ed0*/  LDC R25, c[0x0][0x638] ;  /* 0x00018e00ff197b82 */ /* 0x000ee20000000800 */
[----:B------:R-:W-:-:S07]  /*3ee0*/  LOP3.LUT R23, RZ, R5, RZ, 0x33, !PT ;  /* 0x00000005ff177212 */ /* 0x000fce00078e33ff */
[----:B------:R-:W0:Y:S01]  /*3ef0*/  LDC R27, c[0x0][0x610] ;  /* 0x00018400ff1b7b82 */ /* 0x000e220000000800 */
[----:B----4-:R-:W-:Y:S05]  /*3f00*/  @!P0 BRA `(.L_x_69) ;  /* 0x0000000000288947 */ /* 0x010fea0003800000 */
[----:B------:R-:W4:Y:S02]  /*3f10*/  LDC R11, c[0x0][0x64c] ;  /* 0x00019300ff0b7b82 */ /* 0x000f240000000800 */
[----:B----4-:R-:W-:-:S05]  /*3f20*/  IADD3 R11, P0, R18, R11, RZ ;  /* 0x0000000b120b7210 */ /* 0x010fca0007f1e0ff */
[----:B------:R-:W-:-:S04]  /*3f30*/  IMAD.X R13, RZ, RZ, R3, P0 ;  /* 0x000000ffff0d7224 */ /* 0x000fc800000e0603 */
[----:B------:R-:W-:-:S04]  /*3f40*/  IMAD.WIDE.U32 R2, R13, R28, RZ ;  /* 0x0000001c0d027225 */ /* 0x000fc800078e00ff */
[----:B0-----:R-:W-:-:S04]  /*3f50*/  IMAD.WIDE.U32 R4, P0, R11, R29, R2 ;  /* 0x0000001d0b047225 */ /* 0x001fc80007800002 */
[----:B------:R-:W-:-:S04]  /*3f60*/  IMAD.WIDE.U32 R2, R11, R28, RZ ;  /* 0x0000001c0b027225 */ /* 0x000fc800078e00ff */
[----:B------:R-:W-:Y:S01]  /*3f70*/  IMAD.X R11, RZ, RZ, RZ, P0 ;  /* 0x000000ffff0b7224 */ /* 0x000fe200000e06ff */
[----:B------:R-:W-:Y:S01]  /*3f80*/  IADD3 RZ, P0, R3, R4, RZ ;  /* 0x0000000403ff7210 */ /* 0x000fe20007f1e0ff */
[----:B------:R-:W-:-:S04]  /*3f90*/  IMAD.MOV.U32 R10, RZ, RZ, R5 ;  /* 0x000000ffff0a7224 */ /* 0x000fc800078e0005 */
[----:B------:R-:W-:-:S08]  /*3fa0*/  IMAD.WIDE.U32.X R2, R13, R29, R10, P0 ;  /* 0x0000001d0d027225 */ /* 0x000fd000000e040a */
.L_x_69:
[----:B-1----:R-:W-:Y:S01]  /*3fb0*/  SHF.R.U64 R2, R2, R22, R3 ;  /* 0x0000001602027219 */ /* 0x002fe20000001203 */
[----:B------:R-:W-:Y:S01]  /*3fc0*/  IMAD.MOV R15, RZ, RZ, -R15 ;  /* 0x000000ffff0f7224 */ /* 0x000fe200078e0a0f */
[----:B------:R-:W-:Y:S01]  /*3fd0*/  LOP3.LUT R5, R12, R23, RZ, 0xc0, !PT ;  /* 0x000000170c057212 */ /* 0x000fe200078ec0ff */
[----:B0-----:R-:W-:Y:S02]  /*3fe0*/  VIADD R11, R17, 0xffffffff ;  /* 0xffffffff110b7836 */ /* 0x001fe40000000000 */
[----:B------:R-:W-:Y:S02]  /*3ff0*/  IMAD.MOV R3, RZ, RZ, -R2 ;  /* 0x000000ffff037224 */ /* 0x000fe400078e0a02 */
[----:B--2---:R-:W-:Y:S02]  /*4000*/  @P3 IMAD R19, R20, R15, R21 ;  /* 0x0000000f14133224 */ /* 0x004fe400078e0215 */
[----:B------:R-:W-:Y:S01]  /*4010*/  IMAD R20, R26, R2, R5 ;  /* 0x000000021a147224 */ /* 0x000fe200078e0205 */
[----:B------:R-:W-:Y:S01]  /*4020*/  LOP3.LUT R5, R14, R11, RZ, 0xc0, !PT ;  /* 0x0000000b0e057212 */ /* 0x000fe200078ec0ff */
[----:B---3--:R-:W-:-:S02]  /*4030*/  IMAD R2, R3, R25, R18 ;  /* 0x0000001903027224 */ /* 0x008fc400078e0212 */
[----:B------:R-:W-:Y:S02]  /*4040*/  IMAD R20, R20, R27, R19 ;  /* 0x0000001b14147224 */ /* 0x000fe400078e0213 */
[----:B------:R-:W-:Y:S02]  /*4050*/  IMAD R5, R2, R17, R5 ;  /* 0x0000001102057224 */ /* 0x000fe400078e0205 */
[----:B------:R-:W-:-:S03]  /*4060*/  IMAD.MOV.U32 R3, RZ, RZ, 0x1 ;  /* 0x00000001ff037424 */ /* 0x000fc600078e00ff */
[----:B------:R-:W-:Y:S02]  /*4070*/  SEL R18, R5, R20, !P3 ;  /* 0x0000001405127207 */ /* 0x000fe40005800000 */
[----:B------:R-:W-:-:S07]  /*4080*/  SEL R20, R20, R5, !P3 ;  /* 0x0000000514147207 */ /* 0x000fce0005800000 */
.L_x_67:
[----:B------:R-:W-:-:S13]  /*4090*/  LOP3.LUT P0, RZ, R3, 0xff, RZ, 0xc0, !PT ;  /* 0x000000ff03ff7812 */ /* 0x000fda000780c0ff */
[----:B------:R-:W-:Y:S05]  /*40a0*/  @P0 BRA `(.L_x_70) ;  /* 0xffffffd000a40947 */ /* 0x000fea000383ffff */
[----:B------:R-:W-:Y:S05]  /*40b0*/  EXIT ;  /* 0x000000000000794d */ /* 0x000fea0003800000 */
.L_x_4:
[----:B0-----:R-:W-:Y:S01]  /*40c0*/  ULDC.64 UR4, c[0x0][0x650] ;  /* 0x0001940000047ab9 */ /* 0x001fe20000000a00 */
        /* <DEDUP_REMOVED lines=25> */
.L_x_72:
[-CC-:B------:R-:W-:Y:S01]  /*4260*/  SHF.R.U64 R15, R12, R18.reuse, R13.reuse ;  /* 0x000000120c0f7219 */ /* 0x180fe2000000120d */
[----:B------:R-:W0:Y:S01]  /*4270*/  LDC.64 R24, c[0x0][0x640] ;  /* 0x00019000ff187b82 */ /* 0x000e220000000a00 */
[----:B------:R-:W-:Y:S01]  /*4280*/  SHF.R.U32.HI R5, RZ, R18, R13 ;  /* 0x00000012ff057219 */ /* 0x000fe2000001160d */
[----:B------:R-:W-:Y:S01]  /*4290*/  IMAD.MOV.U32 R6, RZ, RZ, R0 ;  /* 0x000000ffff067224 */ /* 0x000fe200078e0000 */
[----:B------:R-:W-:Y:S01]  /*42a0*/  IADD3 R11, P0, RZ, -R15, RZ ;  /* 0x8000000fff0b7210 */ /* 0x000fe20007f1e0ff */
[----:B------:R-:W-:Y:S01]  /*42b0*/  IMAD.MOV.U32 R7, RZ, RZ, R9 ;  /* 0x000000ffff077224 */ /* 0x000fe200078e0009 */
[----:B------:R-:W-:Y:S01]  /*42c0*/  I2FP.F32.U32 R10, R4 ;  /* 0x00000004000a7245 */ /* 0x000fe20000201000 */
[----:B------:R-:W-:Y:S02]  /*42d0*/  ULDC UR4, c[0x0][0x150] ;  /* 0x0000540000047ab9 */ /* 0x000fe40000000800 */
[----:B------:R-:W1:Y:S01]  /*42e0*/  LDC R14, c[0x0][0x618] ;  /* 0x00018600ff0e7b82 */ /* 0x000e620000000800 */
[----:B------:R-:W-:-:S02]  /*42f0*/  IMAD.X R5, RZ, RZ, ~R5, P0 ;  /* 0x000000ffff057224 */ /* 0x000fc400000e0e05 */
[----:B------:R-:W-:Y:S01]  /*4300*/  FMUL R13, R10, UR4 ;  /* 0x000000040a0d7c20 */ /* 0x000fe20008400000 */
[----:B------:R-:W-:Y:S01]  /*4310*/  IMAD.WIDE.U32 R6, R11, R20, R6 ;  /* 0x000000140b067225 */ /* 0x000fe200078e0006 */
[----:B------:R-:W-:-:S03]  /*4320*/  ULDC UR4, c[0x0][0x154] ;  /* 0x0000550000047ab9 */ /* 0x000fc60000000800 */
[----:B------:R-:W-:Y:S01]  /*4330*/  IMAD R10, R5, R20, RZ ;  /* 0x00000014050a7224 */ /* 0x000fe200078e02ff */
[----:B------:R-:W2:Y:S01]  /*4340*/  LDC R17, c[0x0][0x144] ;  /* 0x00005100ff117b82 */ /* 0x000ea20000000800 */
[----:B------:R-:W3:Y:S02]  /*4350*/  F2I.U32.TRUNC.NTZ R13, R13 ;  /* 0x0000000d000d7305 */ /* 0x000ee4000020f000 */
[----:B------:R-:W-:Y:S02]  /*4360*/  IMAD R5, R11, R21, R10 ;  /* 0x000000150b057224 */ /* 0x000fe400078e020a */
[----:B------:R-:W-:Y:S02]  /*4370*/  IMAD.MOV.U32 R10, RZ, RZ, -0x1 ;  /* 0xffffffffff0a7424 */ /* 0x000fe400078e00ff */
[----:B------:R-:W-:Y:S01]  /*4380*/  IMAD.IADD R5, R7, 0x1, R5 ;  /* 0x0000000107057824 */ /* 0x000fe200078e0205 */
[----:B------:R-:W4:Y:S01]  /*4390*/  LDC R20, c[0x0][0x608] ;  /* 0x00018200ff147b82 */ /* 0x000f220000000800 */
[----:B------:R-:W-:-:S02]  /*43a0*/  I2FP.F32.U32 R7, R3 ;  /* 0x0000000300077245 */ /* 0x000fc40000201000 */
[----:B0-----:R-:W-:-:S03]  /*43b0*/  ISETP.NE.U32.AND P0, PT, R24, RZ, PT ;  /* 0x000000ff1800720c */ /* 0x001fc60003f05070 */
[----:B------:R-:W-:Y:S01]  /*43c0*/  FMUL R7, R7, UR4 ;  /* 0x0000000407077c20 */ /* 0x000fe20008400000 */
[----:B------:R-:W-:Y:S01]  /*43d0*/  ISETP.NE.AND.EX P0, PT, R25, RZ, PT, P0 ;  /* 0x000000ff1900720c */ /* 0x000fe20003f05300 */
[----:B------:R-:W0:Y:S01]  /*43e0*/  LDC R11, c[0x0][0x658] ;  /* 0x00019600ff0b7b82 */ /* 0x000e220000000800 */
[-C--:B-1----:R-:W-:Y:S01]  /*43f0*/  SHF.R.U64 R12, R6, R14.reuse, R5 ;  /* 0x0000000e060c7219 */ /* 0x082fe20000001205 */
[----:B---3--:R-:W-:Y:S01]  /*4400*/  IMAD.MOV R6, RZ, RZ, -R13 ;  /* 0x000000ffff067224 */ /* 0x008fe200078e0a0d */
[----:B------:R-:W-:Y:S02]  /*4410*/  SHF.R.U32.HI R5, RZ, R14, R5 ;  /* 0x0000000eff057219 */ /* 0x000fe40000011605 */
[----:B------:R1:W3:Y:S03]  /*4420*/  F2I.U32.TRUNC.NTZ R14, R7 ;  /* 0x00000007000e7305 */ /* 0x0002e6000020f000 */
[----:B------:R-:W1:Y:S01]  /*4430*/  LDC R18, c[0x0][0x148] ;  /* 0x00005200ff127b82 */ /* 0x000e620000000800 */
[----:B--2---:R-:W-:-:S02]  /*4440*/  IMAD R23, R17, R6, R4 ;  /* 0x0000000611177224 */ /* 0x004fc400078e0204 */
[----:B------:R-:W-:-:S05]  /*4450*/  IMAD.MOV.U32 R6, RZ, RZ, 0x1 ;  /* 0x00000001ff067424 */ /* 0x000fca00078e00ff */
[----:B------:R-:W2:Y:S01]  /*4460*/  LDC R21, c[0x0][0x600] ;  /* 0x00018000ff157b82 */ /* 0x000ea20000000800 */
[-CC-:B----4-:R-:W-:Y:S02]  /*4470*/  SHF.R.U64 R17, R12, R20.reuse, R5.reuse ;  /* 0x000000140c117219 */ /* 0x190fe40000001205 */
[----:B------:R-:W-:-:S05]  /*4480*/  SHF.R.U32.HI R4, RZ, R20, R5 ;  /* 0x00000014ff047219 */ /* 0x000fca0000011605 */
[----:B------:R-:W4:Y:S01]  /*4490*/  LDC R22, c[0x0][0x648] ;  /* 0x00019200ff167b82 */ /* 0x000f220000000800 */
[-CC-:B0-----:R-:W-:Y:S02]  /*44a0*/  SHF.R.U64 R19, R17, R11.reuse, R4.reuse ;  /* 0x0000000b11137219 */ /* 0x181fe40000001204 */
[-C--:B------:R-:W-:Y:S02]  /*44b0*/  SHF.L.U32 R10, R10, R11.reuse, RZ ;  /* 0x0000000b0a0a7219 */ /* 0x080fe400000006ff */
[-C--:B------:R-:W-:Y:S01]  /*44c0*/  SHF.R.U32.HI R5, RZ, R11.reuse, R4 ;  /* 0x0000000bff057219 */ /* 0x080fe20000011604 */
[----:B------:R-:W-:Y:S01]  /*44d0*/  IMAD.MOV.U32 R4, RZ, RZ, R19 ;  /* 0x000000ffff047224 */ /* 0x000fe200078e0013 */
[----:B------:R-:W-:Y:S01]  /*44e0*/  SHF.L.U32 R20, R6, R11, RZ ;  /* 0x0000000b06147219 */ /* 0x000fe200000006ff */
[----:B------:R-:W0:Y:S01]  /*44f0*/  LDC R26, c[0x0][0x638] ;  /* 0x00018e00ff1a7b82 */ /* 0x000e220000000800 */
[----:B------:R-:W-:-:S07]  /*4500*/  LOP3.LUT R28, RZ, R10, RZ, 0x33, !PT ;  /* 0x0000000aff1c7212 */ /* 0x000fce00078e33ff */
[----:B------:R-:W0:Y:S01]  /*4510*/  LDC R27, c[0x0][0x610] ;  /* 0x00018400ff1b7b82 */ /* 0x000e220000000800 */
[----:B-1-3--:R-:W-:Y:S05]  /*4520*/  @!P0 BRA `(.L_x_73) ;  /* 0x0000000000288947 */ /* 0x00afea0003800000 */
[----:B------:R-:W1:Y:S02]  /*4530*/  LDC R4, c[0x0][0x64c] ;  /* 0x00019300ff047b82 */ /* 0x000e640000000800 */
[----:B-1----:R-:W-:-:S05]  /*4540*/  IADD3 R11, P0, R19, R4, RZ ;  /* 0x00000004130b7210 */ /* 0x002fca0007f1e0ff */
        /* <DEDUP_REMOVED lines=8> */
.L_x_73:
[----:B----4-:R-:W-:Y:S01]  /*45d0*/  SHF.R.U64 R5, R4, R22, R5 ;  /* 0x0000001604057219 */ /* 0x010fe20000001205 */
        /* <DEDUP_REMOVED lines=10> */
[----:B------:R-:W-:Y:S02]  /*4680*/  IMAD.MOV.U32 R7, RZ, RZ, 0x1 ;  /* 0x00000001ff077424 */ /* 0x000fe400078e00ff */
[----:B------:R-:W-:Y:S01]  /*4690*/  IMAD.MOV.U32 R6, RZ, RZ, R15 ;  /* 0x000000ffff067224 */ /* 0x000fe200078e000f */
[----:B------:R-:W-:Y:S02]  /*46a0*/  SEL R17, R3, R14, !P3 ;  /* 0x0000000e03117207 */ /* 0x000fe40005800000 */
[----:B------:R-:W-:-:S07]  /*46b0*/  SEL R14, R14, R3, !P3 ;  /* 0x000000030e0e7207 */ /* 0x000fce0005800000 */
.L_x_71:
[----:B------:R-:W-:-:S08]  /*46c0*/  NOP ;  /* 0x0000000000007918 */ /* 0x000fd00000000000 */
[----:B------:R-:W0:-:S00]  /*46d0*/  USETMAXREG.DEALLOC.CTAPOOL 0x28 ;  /* 0x00000028000079c8 */ /* 0x000e0000080e0500 */
[----:B0-----:R-:W-:-:S13]  /*46e0*/  ISETP.NE.AND P0, PT, R2, RZ, PT ;  /* 0x000000ff0200720c */ /* 0x001fda0003f05270 */
[----:B------:R-:W-:Y:S05]  /*46f0*/  @P0 EXIT ;  /* 0x000000000000094d */ /* 0x000fea0003800000 */
[----:B------:R-:W-:Y:S01]  /*4700*/  LOP3.LUT P0, RZ, R7, 0xff, RZ, 0xc0, !PT ;  /* 0x000000ff07ff7812 */ /* 0x000fe2000780c0ff */
[----:B------:R-:W-:Y:S02]  /*4710*/  IMAD.MOV.U32 R10, RZ, RZ, 0x1 ;  /* 0x00000001ff0a7424 */ /* 0x000fe400078e00ff */
[----:B------:R-:W-:-:S10]  /*4720*/  IMAD.MOV.U32 R13, RZ, RZ, RZ ;  /* 0x000000ffff0d7224 */ /* 0x000fd400078e00ff */
[----:B------:R-:W-:Y:S05]  /*4730*/  @!P0 BRA `(.L_x_74) ;  /* 0x0000000c00348947 */ /* 0x000fea0003800000 */
[----:B------:R-:W0:Y:S01]  /*4740*/  LDC R2, c[0x0][0x28c] ;  /* 0x0000a300ff027b82 */ /* 0x000e220000000800 */
[----:B------:R-:W-:Y:S01]  /*4750*/  ULDC UR5, c[0x0][0x600] ;  /* 0x0001800000057ab9 */ /* 0x000fe20000000800 */
[----:B------:R-:W-:Y:S01]  /*4760*/  ULDC UR4, c[0x0][0xc] ;  /* 0x0000030000047ab9 */ /* 0x000fe20000000800 */
[----:B------:R-:W-:Y:S01]  /*4770*/  UIADD3 UR16, UR5, -0x1, URZ ;  /* 0xffffffff05107890 */ /* 0x000fe2000fffe03f */
[C---:B------:R-:W-:Y:S01]  /*4780*/  LOP3.LUT P2, RZ, R16.reuse, 0x7f, RZ, 0xc0, !PT ;  /* 0x0000007f10ff7812 */ /* 0x040fe2000784c0ff */
[----:B------:R-:W-:Y:S01]  /*4790*/  ULDC UR6, c[0x0][0x658] ;  /* 0x0001960000067ab9 */ /* 0x000fe20000000800 */
[----:B------:R-:W-:Y:S01]  /*47a0*/  ULDC UR5, c[0x0][0x10] ;  /* 0x0000040000057ab9 */ /* 0x000fe20000000800 */
[----:B------:R-:W-:Y:S01]  /*47b0*/  UMOV UR7, 0xffffffff ;  /* 0xffffffff00077882 */ /* 0x000fe20000000000 */
[----:B------:R-:W-:Y:S01]  /*47c0*/  UMOV UR8, 0x1 ;  /* 0x0000000100087882 */ /* 0x000fe20000000000 */
[----:B------:R-:W-:Y:S01]  /*47d0*/  UIMAD.WIDE.U32 UR4, UR4, UR5, URZ ;  /* 0x00000005040472a5 */ /* 0x000fe2000f8e003f */
[----:B------:R-:W-:Y:S01]  /*47e0*/  LOP3.LUT P0, RZ, R16, 0x1f, RZ, 0xc0, !PT ;  /* 0x0000001f10ff7812 */ /* 0x000fe2000780c0ff */
[----:B------:R-:W-:Y:S01]  /*47f0*/  USHF.L.U32 UR7, UR7, UR6, URZ ;  /* 0x0000000607077299 */ /* 0x000fe2000800063f */
[----:B------:R-:W-:Y:S01]  /*4800*/  BSSY B0, `(.L_x_74) ;  /* 0x00000c0000007945 */ /* 0x000fe20003800000 */
[----:B------:R-:W-:Y:S01]  /*4810*/  USHF.L.U32 UR18, UR8, UR6, URZ ;  /* 0x0000000608127299 */ /* 0x000fe2000800063f */
[----:B------:R-:W-:Y:S01]  /*4820*/  IMAD.MOV.U32 R15, RZ, RZ, 0x1 ;  /* 0x00000001ff0f7424 */ /* 0x000fe200078e00ff */
[----:B------:R-:W-:Y:S01]  /*4830*/  LOP3.LUT R16, R8, 0x2, RZ, 0xfc, !PT ;  /* 0x0000000208107812 */ /* 0x000fe200078efcff */
[----:B------:R-:W-:Y:S01]  /*4840*/  ULDC UR6, c[0x0][0x14] ;  /* 0x0000050000067ab9 */ /* 0x000fe20000000800 */
[----:B------:R-:W-:Y:S01]  /*4850*/  PLOP3.LUT P0, PT, P0, P2, PT, 0x8a, 0x0 ;  /* 0x000000000000781c */ /* 0x000fe20000705172 */
[----:B------:R-:W-:Y:S01]  /*4860*/  UIMAD.WIDE.U32 UR20, UR4, UR6, URZ ;  /* 0x00000006041472a5 */ /* 0x000fe2000f8e003f */
[----:B------:R-:W-:Y:S01]  /*4870*/  IMAD.MOV.U32 R10, RZ, RZ, 0x1 ;  /* 0x00000001ff0a7424 */ /* 0x000fe200078e00ff */
[----:B------:R-:W-:Y:S01]  /*4880*/  UIMAD UR13, UR5, UR6, URZ ;  /* 0x00000006050d72a4 */ /* 0x000fe2000f8e023f */
[----:B------:R-:W-:Y:S01]  /*4890*/  IMAD.MOV.U32 R13, RZ, RZ, RZ ;  /* 0x000000ffff0d7224 */ /* 0x000fe200078e00ff */
[----:B------:R-:W-:Y:S01]  /*48a0*/  ULOP3.LUT UR17, URZ, UR7, URZ, 0x33, !UPT ;  /* 0x000000073f117292 */ /* 0x000fe2000f8e333f */
[----:B0-----:R-:W-:Y:S01]  /*48b0*/  VIADD R2, R2, 0x1f ;  /* 0x0000001f02027836 */ /* 0x001fe20000000000 */
[----:B------:R-:W-:Y:S01]  /*48c0*/  UIADD3 UR13, UR21, UR13, URZ ;  /* 0x0000000d150d7290 */ /* 0x000fe2000fffe03f */
[----:B------:R-:W-:-:S03]  /*48d0*/  ULDC.64 UR22, c[0x0][0x198] ;  /* 0x0000660000167ab9 */ /* 0x000fc60000000a00 */
[----:B------:R-:W-:-:S04]  /*48e0*/  SHF.R.S32.HI R3, RZ, 0x1f, R2 ;  /* 0x0000001fff037819 */ /* 0x000fc80000011402 */
[----:B------:R-:W-:-:S04]  /*48f0*/  LEA.HI R3, R3, R2, RZ, 0x5 ;  /* 0x0000000203037211 */ /* 0x000fc800078f28ff */
[----:B------:R-:W-:-:S05]  /*4900*/  SHF.R.S32.HI R12, RZ, 0x5, R3 ;  /* 0x00000005ff0c7819 */ /* 0x000fca0000011403 */
[----:B------:R-:W-:-:S07]  /*4910*/  VIADD R11, R12, 0x1 ;  /* 0x000000010c0b7836 */ /* 0x000fce0000000000 */
.L_x_86:
[----:B------:R-:W-:-:S03]  /*4920*/  UMOV UR4, 0xffffffff ;  /* 0xffffffff00047882 */ /* 0x000fc60000000000 */
[----:B------:R-:W-:Y:S05]  /*4930*/  BRA.DIV UR4, `(.L_x_75) ;  /* 0x0000001e04dc7947 */ /* 0x000fea000b800000 */
[----:B------:R-:W-:-:S13]  /*4940*/  ELECT P1, URZ, PT ;  /* 0x00000000003f782f */ /* 0x000fda0003820000 */
.L_x_127:
[----:B------:R-:W0:Y:S01]  /*4950*/  LDC R2, c[0x0][0x28c] ;  /* 0x0000a300ff027b82 */ /* 0x000e220000000800 */
[----:B------:R-:W-:Y:S01]  /*4960*/  BSSY B1, `(.L_x_76) ;  /* 0x0000037000017945 */ /* 0x000fe20003800000 */
[----:B0-----:R-:W-:-:S13]  /*4970*/  ISETP.LT.OR P1, PT, R2, 0x1, !P1 ;  /* 0x000000010200780c */ /* 0x001fda0004f21670 */
[----:B------:R-:W-:Y:S05]  /*4980*/  @P1 BRA `(.L_x_77) ;  /* 0x0000000000d01947 */ /* 0x000fea0003800000 */
[----:B------:R-:W-:Y:S02]  /*4990*/  IMAD.SHL.U32 R17, R17, 0x10, RZ ;  /* 0x0000001011117824 */ /* 0x000fe400078e00ff */
[----:B------:R-:W-:Y:S02]  /*49a0*/  IMAD R18, R14, 0xc0, RZ ;  /* 0x000000c00e127824 */ /* 0x000fe400078e02ff */
[----:B------:R-:W-:Y:S02]  /*49b0*/  IMAD.MOV.U32 R20, RZ, RZ, RZ ;  /* 0x000000ffff147224 */ /* 0x000fe400078e00ff */
[----:B------:R-:W-:Y:S02]  /*49c0*/  IMAD.MOV.U32 R2, RZ, RZ, R11 ;  /* 0x000000ffff027224 */ /* 0x000fe400078e000b */
[----:B------:R-:W-:Y:S02]  /*49d0*/  IMAD.MOV.U32 R3, RZ, RZ, R10 ;  /* 0x000000ffff037224 */ /* 0x000fe400078e000a */
[----:B------:R-:W-:-:S07]  /*49e0*/  IMAD.MOV.U32 R4, RZ, RZ, R13 ;  /* 0x000000ffff047224 */ /* 0x000fce00078e000d */
.L_x_81:
[----:B------:R-:W0:Y:S01]  /*49f0*/  S2R R14, SR_CgaCtaId ;  /* 0x00000000000e7919 */ /* 0x000e220000008800 */
[----:B------:R-:W-:Y:S01]  /*4a00*/  MOV R5, 0x400 ;  /* 0x0000040000057802 */ /* 0x000fe20000000f00 */
[----:B------:R-:W1:Y:S03]  /*4a10*/  @!P2 LDC R7, c[0x0][0x500] ;  /* 0x00014000ff07ab82 */ /* 0x000e660000000800 */
[----:B0-----:R-:W-:Y:S02]  /*4a20*/  LEA R19, R14, R5, 0x18 ;  /* 0x000000050e137211 */ /* 0x001fe400078ec0ff */
[----:B------:R-:W-:-:S03]  /*4a30*/  SHF.L.U32 R5, R3, 0x1f, RZ ;  /* 0x0000001f03057819 */ /* 0x000fc600000006ff */
[----:B------:R-:W-:-:S04]  /*4a40*/  IMAD R14, R4, 0x8, R19 ;  /* 0x00000008040e7824 */ /* 0x000fc800078e0213 */
[----:B------:R-:W0:Y:S02]  /*4a50*/  SYNCS.PHASECHK.TRANS64.TRYWAIT P1, [R14+URZ+0x110], R5 ;  /* 0x000110050e0075a7 */ /* 0x000e24000802017f */
[----:B01----:R-:W-:Y:S05]  /*4a60*/  @!P1 BRA `(.L_x_78) ;  /* 0x0000001c00b09947 */ /* 0x003fea0003800000 */
.L_x_128:
[----:B0-----:R-:W-:Y:S01]  /*4a70*/  PRMT R5, R16, 0x9910, RZ ;  /* 0x0000991010057816 */ /* 0x001fe200000000ff */
[----:B------:R0:W-:Y:S03]  /*4a80*/  @!P2 SYNCS.ARRIVE.TRANS64 RZ, [R14+URZ], R7 ;  /* 0x000000070effa9a7 */ /* 0x0001e6000800003f */
[----:B------:R-:W-:-:S13]  /*4a90*/  ISETP.NE.AND P1, PT, R5, 0x2, PT ;  /* 0x000000020500780c */ /* 0x000fda0003f25270 */
[----:B0-----:R-:W-:Y:S05]  /*4aa0*/  @P1 BRA `(.L_x_79) ;  /* 0x0000000000041947 */ /* 0x001fea0003800000 */
[----:B------:R-:W-:Y:S01]  /*4ab0*/  BPT.TRAP 0x1 ;  /* 0x000000040000795c */ /* 0x000fe20000300000 */
.L_x_79:
[----:B------:R-:W-:Y:S05]  /*4ac0*/  @P0 BRA `(.L_x_80) ;  /* 0x0000000000040947 */ /* 0x000fea0003800000 */
[----:B------:R-:W-:Y:S01]  /*4ad0*/  BPT.TRAP 0x1 ;  /* 0x000000040000795c */ /* 0x000fe20000300000 */
.L_x_80:
[--C-:B------:R-:W-:Y:S01]  /*4ae0*/  IMAD R5, R4, 0x1800, R19.reuse ;  /* 0x0000180004057824 */ /* 0x100fe200078e0213 */
[----:B------:R-:W-:Y:S01]  /*4af0*/  R2UR UR9, R14 ;  /* 0x000000000e0972ca */ /* 0x000fe200000e0000 */
[----:B------:R-:W-:Y:S01]  /*4b00*/  IMAD R19, R4, 0x200, R19 ;  /* 0x0000020004137824 */ /* 0x000fe200078e0213 */
[----:B------:R-:W-:Y:S01]  /*4b10*/  UIADD3 UR4, UP0, UR22, 0xf0, URZ ;  /* 0x000000f016047890 */ /* 0x000fe2000ff1e03f */
[----:B------:R-:W-:Y:S01]  /*4b20*/  VIADD R2, R2, 0xffffffff ;  /* 0xffffffff02027836 */ /* 0x000fe20000000000 */
[----:B------:R-:W-:Y:S01]  /*4b30*/  R2UR UR5, R5 ;  /* 0x00000000050572ca */ /* 0x000fe200000e0000 */
[----:B------:R-:W-:Y:S01]  /*4b40*/  UIADD3 UR24, UP1, UR22, 0x1f0, URZ ;  /* 0x000001f016187890 */ /* 0x000fe2000ff3e03f */
[----:B------:R-:W-:Y:S01]  /*4b50*/  R2UR UR8, R19 ;  /* 0x00000000130872ca */ /* 0x000fe200000e0000 */
[----:B------:R-:W-:Y:S01]  /*4b60*/  VIADD R4, R4, 0x1 ;  /* 0x0000000104047836 */ /* 0x000fe20000000000 */
[----:B------:R-:W-:Y:S01]  /*4b70*/  R2UR UR11, R18 ;  /* 0x00000000120b72ca */ /* 0x000fe200000e0000 */
[----:B------:R-:W-:Y:S01]  /*4b80*/  UIADD3.X UR25, URZ, UR23, URZ, UP1, !UPT ;  /* 0x000000173f197290 */ /* 0x000fe20008ffe43f */
[----:B------:R-:W-:Y:S01]  /*4b90*/  R2UR UR10, R20 ;  /* 0x00000000140a72ca */ /* 0x000fe200000e0000 */
[----:B------:R-:W-:Y:S01]  /*4ba0*/  UMOV UR6, 0x0 ;  /* 0x0000000000067882 */ /* 0x000fe20000000000 */
[----:B------:R-:W-:Y:S01]  /*4bb0*/  R2UR UR12, R6 ;  /* 0x00000000060c72ca */ /* 0x000fe200000e0000 */
[----:B------:R-:W-:Y:S01]  /*4bc0*/  UMOV UR7, 0x10000000 ;  /* 0x1000000000077882 */ /* 0x000fe20000000000 */
[----:B------:R-:W-:Y:S01]  /*4bd0*/  R2UR UR19, R17 ;  /* 0x00000000111372ca */ /* 0x000fe200000e0000 */
[----:B------:R-:W-:Y:S01]  /*4be0*/  VIADD R20, R20, 0x20 ;  /* 0x0000002014147836 */ /* 0x000fe20000000000 */
[----:B------:R-:W-:Y:S01]  /*4bf0*/  ISETP.GT.AND P4, PT, R2, 0x1, PT ;  /* 0x000000010200780c */ /* 0x000fe20003f84270 */
[----:B------:R-:W-:Y:S01]  /*4c00*/  UIADD3 UR14, UR5, 0x300, URZ ;  /* 0x00000300050e7890 */ /* 0x000fe2000fffe03f */
[----:B------:R-:W-:Y:S01]  /*4c10*/  ISETP.NE.AND P1, PT, R4, 0x22, PT ;  /* 0x000000220400780c */ /* 0x000fe20003f25270 */
[----:B------:R-:W-:-:S02]  /*4c20*/  UIADD3.X UR5, URZ, UR23, URZ, UP0, !UPT ;  /* 0x000000173f057290 */ /* 0x000fc400087fe43f */
[----:B------:R-:W-:Y:S01]  /*4c30*/  UIADD3 UR15, UR8, 0x33300, URZ ;  /* 0x00033300080f7890 */ /* 0x000fe2000fffe03f */
[----:B------:R-:W-:Y:S02]  /*4c40*/  SEL R14, RZ, 0x1, P1 ;  /* 0x00000001ff0e7807 */ /* 0x000fe40000800000 */
[----:B------:R-:W-:Y:S01]  /*4c50*/  UMOV UR8, UR14 ;  /* 0x0000000e00087c82 */ /* 0x000fe20008000000 */
[----:B------:R-:W-:Y:S02]  /*4c60*/  SEL R4, R4, RZ, P1 ;  /* 0x000000ff04047207 */ /* 0x000fe40000800000 */
[----:B------:R-:W-:Y:S01]  /*4c70*/  LOP3.LUT R3, R3, R14, RZ, 0x3c, !PT ;  /* 0x0000000e03037212 */ /* 0x000fe200078e3cff */
[----:B------:R0:W-:Y:S02]  /*4c80*/  UTMALDG.3D [UR8], [UR4], desc[UR6] ;  /* 0x00000608040075b4 */ /* 0x0001e40008011000 */
[----:B0-----:R-:W-:Y:S01]  /*4c90*/  UMOV UR8, UR15 ;  /* 0x0000000f00087c82 */ /* 0x001fe20008000000 */
[----:B------:R-:W-:-:S02]  /*4ca0*/  UMOV UR11, UR19 ;  /* 0x00000013000b7c82 */ /* 0x000fc40008000000 */
[----:B------:R0:W-:Y:S02]  /*4cb0*/  UTMALDG.3D [UR8], [UR24], desc[UR6] ;  /* 0x00000608180075b4 */ /* 0x0001e40008011000 */
[----:B0-----:R-:W-:Y:S05]  /*4cc0*/  @P4 BRA `(.L_x_81) ;  /* 0xfffffffc00484947 */ /* 0x001fea000383ffff */
.L_x_77:
[----:B------:R-:W-:Y:S05]  /*4cd0*/  BSYNC B1 ;  /* 0x0000000000017941 */ /* 0x000fea0003800000 */
.L_x_76:
[----:B------:R-:W-:Y:S01]  /*4ce0*/  LOP3.LUT P4, RZ, R15, 0xff, RZ, 0xc0, !PT ;  /* 0x000000ff0fff7812 */ /* 0x000fe2000788c0ff */
[----:B------:R-:W-:Y:S01]  /*4cf0*/  IMAD.IADD R4, R12, 0x1, R13 ;  /* 0x000000010c047824 */ /* 0x000fe200078e020d */
[----:B------:R-:W-:Y:S01]  /*4d00*/  IADD3 R0, P5, R0, UR20, RZ ;  /* 0x0000001400007c10 */ /* 0x000fe2000ffbe0ff */
[----:B------:R-:W-:Y:S01]  /*4d10*/  ULDC.64 UR4, c[0x0][0x650] ;  /* 0x0001940000047ab9 */ /* 0x000fe20000000a00 */
[----:B------:R-:W-:Y:S01]  /*4d20*/  BSSY B1, `(.L_x_82) ;  /* 0x000006b000017945 */ /* 0x000fe20003800000 */
[----:B------:R-:W-:Y:S01]  /*4d30*/  IMAD.MOV.U32 R14, RZ, RZ, -0x1 ;  /* 0xffffffffff0e7424 */ /* 0x000fe200078e00ff */
[----:B------:R-:W-:Y:S01]  /*4d40*/  ISETP.GT.U32.AND P1, PT, R4, 0x21, PT ;  /* 0x000000210400780c */ /* 0x000fe20003f24070 */
[----:B------:R-:W-:Y:S01]  /*4d50*/  IMAD.MOV.U32 R17, RZ, RZ, -0x1 ;  /* 0xffffffffff117424 */ /* 0x000fe200078e00ff */
[----:B------:R-:W-:Y:S01]  /*4d60*/  IADD3.X R9, R9, UR13, RZ, P5, !PT ;  /* 0x0000000d09097c10 */ /* 0x000fe2000affe4ff */
[----:B------:R-:W-:Y:S01]  /*4d70*/  IMAD.MOV.U32 R6, RZ, RZ, -0x1 ;  /* 0xffffffffff067424 */ /* 0x000fe200078e00ff */
[----:B------:R-:W-:-:S02]  /*4d80*/  ISETP.LT.U32.AND P1, PT, R12, 0x22, P1 ;  /* 0x000000220c00780c */ /* 0x000fc40000f21070 */
[----:B------:R-:W-:Y:S01]  /*4d90*/  PRMT R15, RZ, 0x7610, R15 ;  /* 0x00007610ff0f7816 */ /* 0x000fe2000000000f */
[----:B------:R-:W0:Y:S01]  /*4da0*/  @P4 S2R R3, SR_CgaCtaId ;  /* 0x0000000000034919 */ /* 0x000e220000008800 */
[----:B------:R-:W-:-:S04]  /*4db0*/  @P4 MOV R2, 0x400 ;  /* 0x0000040000024802 */ /* 0x000fc80000000f00 */
[----:B0-----:R-:W-:Y:S01]  /*4dc0*/  @P4 LEA R5, R3, R2, 0x18 ;  /* 0x0000000203054211 */ /* 0x001fe200078ec0ff */
[----:B------:R-:W-:-:S03]  /*4dd0*/  IMAD.WIDE.U32 R2, R4, -0xf0f0f0f, RZ ;  /* 0xf0f0f0f104027825 */ /* 0x000fc600078e00ff */
[----:B------:R0:W-:Y:S01]  /*4de0*/  @P4 SYNCS.ARRIVE.TRANS64.A1T0 RZ, [R5+URZ+0x238], RZ ;  /* 0x000238ff05ff49a7 */ /* 0x0001e2000810003f */
[----:B------:R-:W-:Y:S02]  /*4df0*/  ISETP.GE.U32.AND P4, PT, R12, 0x22, PT ;  /* 0x000000220c00780c */ /* 0x000fe40003f86070 */
[----:B------:R-:W-:Y:S02]  /*4e00*/  PRMT R2, RZ, 0x7610, R2 ;  /* 0x00007610ff027816 */ /* 0x000fe40000000002 */
[----:B0-----:R-:W-:Y:S02]  /*4e10*/  SHF.R.U32.HI R5, RZ, 0x5, R3 ;  /* 0x00000005ff057819 */ /* 0x001fe40000011603 */
[----:B------:R-:W-:Y:S02]  /*4e20*/  SEL R3, RZ, 0x1, !P1 ;  /* 0x00000001ff037807 */ /* 0x000fe40004800000 */
[----:B------:R-:W-:Y:S01]  /*4e30*/  ISETP.GE.U32.AND P1, PT, R0, UR4, PT ;  /* 0x0000000400007c0c */ /* 0x000fe2000bf26070 */
[----:B------:R-:W-:Y:S01]  /*4e40*/  IMAD R13, R5, -0x22, R4 ;  /* 0xffffffde050d7824 */ /* 0x000fe200078e0204 */
[----:B------:R-:W-:-:S02]  /*4e50*/  LOP3.LUT R10, R10, R3, RZ, 0x3c, !PT ;  /* 0x000000030a0a7212 */ /* 0x000fc400078e3cff */
[----:B------:R-:W-:Y:S02]  /*4e60*/  ISETP.GE.U32.AND.EX P1, PT, R9, UR5, PT, P1 ;  /* 0x0000000509007c0c */ /* 0x000fe4000bf26110 */
[----:B------:R-:W-:-:S11]  /*4e70*/  @P4 LOP3.LUT R10, R10, 0x1, R5, 0x78, !PT ;  /* 0x000000010a0a4812 */ /* 0x000fd600078e7805 */
[----:B------:R-:W-:Y:S05]  /*4e80*/  @P1 BRA `(.L_x_83) ;  /* 0x0000000400501947 */ /* 0x000fea0003800000 */
[----:B------:R-:W-:Y:S01]  /*4e90*/  ULDC.64 UR4, c[0x0][0x628] ;  /* 0x00018a0000047ab9 */ /* 0x000fe20000000a00 */
[----:B------:R-:W0:Y:S01]  /*4ea0*/  S2R R17, SR_CTAID.X ;  /* 0x0000000000117919 */ /* 0x000e220000002500 */
[----:B------:R-:W-:Y:S01]  /*4eb0*/  ISETP.NE.U32.AND P1, PT, RZ, UR4, PT ;  /* 0x00000004ff007c0c */ /* 0x000fe2000bf25070 */
[----:B------:R-:W-:Y:S01]  /*4ec0*/  ULDC UR7, c[0x0][0x630] ;  /* 0x00018c0000077ab9 */ /* 0x000fe20000000800 */
[----:B------:R-:W-:Y:S01]  /*4ed0*/  IMAD.MOV.U32 R2, RZ, RZ, R0 ;  /* 0x000000ffff027224 */ /* 0x000fe200078e0000 */
[----:B------:R-:W1:Y:S01]  /*4ee0*/  S2R R14, SR_CTAID.Y ;  /* 0x00000000000e7919 */ /* 0x000e620000002600 */
[----:B------:R-:W-:Y:S01]  /*4ef0*/  ISETP.NE.AND.EX P1, PT, RZ, UR5, PT, P1 ;  /* 0x00000005ff007c0c */ /* 0x000fe2000bf25310 */
[----:B------:R-:W-:-:S12]  /*4f00*/  IMAD.MOV.U32 R3, RZ, RZ, R9 ;  /* 0x000000ffff037224 */ /* 0x000fd800078e0009 */
[----:B------:R-:W-:Y:S05]  /*4f10*/  @!P1 BRA `(.L_x_84) ;  /* 0x0000000000289947 */ /* 0x000fea0003800000 */
[----:B------:R-:W-:Y:S02]  /*4f20*/  ULDC UR6, c[0x0][0x634] ;  /* 0x00018d0000067ab9 */ /* 0x000fe40000000800 */
[----:B------:R-:W-:-:S05]  /*4f30*/  IADD3 R7, P1, R0, UR6, RZ ;  /* 0x0000000600077c10 */ /* 0x000fca000ff3e0ff */
[----:B------:R-:W-:-:S04]  /*4f40*/  IMAD.X R19, RZ, RZ, R9, P1 ;  /* 0x000000ffff137224 */ /* 0x000fc800008e0609 */
[----:B------:R-:W-:-:S04]  /*4f50*/  IMAD.WIDE.U32 R4, R19, UR4, RZ ;  /* 0x0000000413047c25 */ /* 0x000fc8000f8e00ff */
[----:B------:R-:W-:-:S04]  /*4f60*/  IMAD.WIDE.U32 R4, P1, R7, UR5, R4 ;  /* 0x0000000507047c25 */ /* 0x000fc8000f820004 */
[----:B------:R-:W-:-:S04]  /*4f70*/  IMAD.WIDE.U32 R6, R7, UR4, RZ ;  /* 0x0000000407067c25 */ /* 0x000fc8000f8e00ff */
[----:B------:R-:W-:Y:S01]  /*4f80*/  IMAD.X R3, RZ, RZ, RZ, P1 ;  /* 0x000000ffff037224 */ /* 0x000fe200008e06ff */
[----:B------:R-:W-:Y:S01]  /*4f90*/  IADD3 RZ, P1, R7, R4, RZ ;  /* 0x0000000407ff7210 */ /* 0x000fe20007f3e0ff */
[----:B------:R-:W-:-:S04]  /*4fa0*/  IMAD.MOV.U32 R2, RZ, RZ, R5 ;  /* 0x000000ffff027224 */ /* 0x000fc800078e0005 */
[----:B------:R-:W-:-:S08]  /*4fb0*/  IMAD.WIDE.U32.X R2, R19, UR5, R2, P1 ;  /* 0x0000000513027c25 */ /* 0x000fd000088e0402 */
.L_x_84:
[--C-:B------:R-:W-:Y:S01]  /*4fc0*/  SHF.R.U64 R6, R2, UR7, R3.reuse ;  /* 0x0000000702067c19 */ /* 0x100fe20008001203 */
[----:B------:R-:W-:Y:S01]  /*4fd0*/  ULDC.64 UR4, c[0x0][0x620] ;  /* 0x0001880000047ab9 */ /* 0x000fe20000000a00 */
[----:B------:R-:W-:Y:S01]  /*4fe0*/  SHF.R.U32.HI R2, RZ, UR7, R3 ;  /* 0x00000007ff027c19 */ /* 0x000fe20008011603 */
[----:B------:R-:W-:Y:S01]  /*4ff0*/  IMAD.MOV.U32 R3, RZ, RZ, R9 ;  /* 0x000000ffff037224 */ /* 0x000fe200078e0009 */
[----:B------:R-:W-:Y:S01]  /*5000*/  IADD3 R5, P1, RZ, -R6, RZ ;  /* 0x80000006ff057210 */ /* 0x000fe20007f3e0ff */
[----:B------:R-:W2:Y:S01]  /*5010*/  LDC R22, c[0x0][0x144] ;  /* 0x00005100ff167b82 */ /* 0x000ea20000000800 */
[----:B0-----:R-:W-:Y:S01]  /*5020*/  I2FP.F32.U32 R7, R17 ;  /* 0x0000001100077245 */ /* 0x001fe20000201000 */
[----:B------:R-:W-:Y:S01]  /*5030*/  ULDC.64 UR8, c[0x0][0x640] ;  /* 0x0001900000087ab9 */ /* 0x000fe20000000a00 */
[----:B------:R-:W-:Y:S01]  /*5040*/  ULDC UR6, c[0x0][0x608] ;  /* 0x0001820000067ab9 */ /* 0x000fe20000000800 */
[----:B------:R-:W-:Y:S01]  /*5050*/  IMAD.X R2, RZ, RZ, ~R2, P1 ;  /* 0x000000ffff027224 */ /* 0x000fe200008e0e02 */
[----:B------:R-:W-:-:S03]  /*5060*/  ISETP.NE.U32.AND P1, PT, RZ, UR8, PT ;  /* 0x00000008ff007c0c */ /* 0x000fc6000bf25070 */
[----:B------:R-:W-:Y:S01]  /*5070*/  IMAD R4, R2, UR4, RZ ;  /* 0x0000000402047c24 */ /* 0x000fe2000f8e02ff */
[----:B------:R-:W0:Y:S01]  /*5080*/  LDC R19, c[0x0][0x148] ;  /* 0x00005200ff137b82 */ /* 0x000e220000000800 */
[----:B------:R-:W-:Y:S01]  /*5090*/  IMAD.MOV.U32 R2, RZ, RZ, R0 ;  /* 0x000000ffff027224 */ /* 0x000fe200078e0000 */
[----:B------:R-:W-:-:S03]  /*50a0*/  ISETP.NE.AND.EX P1, PT, RZ, UR9, PT, P1 ;  /* 0x00000009ff007c0c */ /* 0x000fc6000bf25310 */
[----:B------:R-:W-:Y:S01]  /*50b0*/  IMAD.WIDE.U32 R2, R5, UR4, R2 ;  /* 0x0000000405027c25 */ /* 0x000fe2000f8e0002 */
[----:B------:R-:W-:-:S03]  /*50c0*/  ULDC UR4, c[0x0][0x150] ;  /* 0x0000540000047ab9 */ /* 0x000fc60000000800 */
[----:B------:R-:W-:Y:S02]  /*50d0*/  IMAD R5, R5, UR5, R4 ;  /* 0x0000000505057c24 */ /* 0x000fe4000f8e0204 */
[----:B------:R-:W-:Y:S01]  /*50e0*/  FMUL R4, R7, UR4 ;  /* 0x0000000407047c20 */ /* 0x000fe20008400000 */
[----:B------:R-:W-:Y:S01]  /*50f0*/  ULDC UR4, c[0x0][0x618] ;  /* 0x0001860000047ab9 */ /* 0x000fe20000000800 */
[----:B------:R-:W-:Y:S01]  /*5100*/  ULDC UR5, c[0x0][0x154] ;  /* 0x0000550000057ab9 */ /* 0x000fe20000000800 */
[----:B------:R-:W-:-:S03]  /*5110*/  IMAD.IADD R3, R3, 0x1, R5 ;  /* 0x0000000103037824 */ /* 0x000fc600078e0205 */
[----:B------:R-:W3:Y:S02]  /*5120*/  F2I.U32.TRUNC.NTZ R4, R4 ;  /* 0x0000000400047305 */ /* 0x000ee4000020f000 */
[----:B------:R-:W-:Y:S02]  /*5130*/  SHF.R.U64 R7, R2, UR4, R3 ;  /* 0x0000000402077c19 */ /* 0x000fe40008001203 */
[----:B-1----:R-:W-:-:S05]  /*5140*/  I2FP.F32.U32 R2, R14 ;  /* 0x0000000e00027245 */ /* 0x002fca0000201000 */
[----:B------:R-:W-:Y:S01]  /*5150*/  FMUL R21, R2, UR5 ;  /* 0x0000000502157c20 */ /* 0x000fe20008400000 */
[----:B------:R-:W-:Y:S01]  /*5160*/  SHF.R.U32.HI R2, RZ, UR4, R3 ;  /* 0x00000004ff027c19 */ /* 0x000fe20008011603 */
[----:B------:R-:W-:-:S03]  /*5170*/  ULDC UR4, c[0x0][0x658] ;  /* 0x0001960000047ab9 */ /* 0x000fc60000000800 */
[--C-:B------:R-:W-:Y:S01]  /*5180*/  SHF.R.U64 R20, R7, UR6, R2.reuse ;  /* 0x0000000607147c19 */ /* 0x100fe20008001202 */
[----:B------:R-:W1:Y:S01]  /*5190*/  F2I.U32.TRUNC.NTZ R21, R21 ;  /* 0x0000001500157305 */ /* 0x000e62000020f000 */
[----:B------:R-:W-:Y:S01]  /*51a0*/  SHF.R.U32.HI R3, RZ, UR6, R2 ;  /* 0x00000006ff037c19 */ /* 0x000fe20008011602 */
[----:B---3--:R-:W-:-:S03]  /*51b0*/  IMAD.MOV R4, RZ, RZ, -R4 ;  /* 0x000000ffff047224 */ /* 0x008fc600078e0a04 */
[----:B------:R-:W-:Y:S01]  /*51c0*/  SHF.R.U64 R18, R20, UR4, R3 ;  /* 0x0000000414127c19 */ /* 0x000fe20008001203 */
[----:B--2---:R-:W-:Y:S01]  /*51d0*/  IMAD R17, R22, R4, R17 ;  /* 0x0000000416117224 */ /* 0x004fe200078e0211 */
[----:B------:R-:W-:-:S03]  /*51e0*/  SHF.R.U32.HI R23, RZ, UR4, R3 ;  /* 0x00000004ff177c19 */ /* 0x000fc60008011603 */
[----:B------:R-:W-:Y:S02]  /*51f0*/  IMAD.MOV.U32 R2, RZ, RZ, R18 ;  /* 0x000000ffff027224 */ /* 0x000fe400078e0012 */
[----:B------:R-:W-:Y:S01]  /*5200*/  IMAD.MOV.U32 R3, RZ, RZ, R23 ;  /* 0x000000ffff037224 */ /* 0x000fe200078e0017 */
[----:B------:R-:W-:Y:S06]  /*5210*/  @!P1 BRA `(.L_x_85) ;  /* 0x0000000000289947 */ /* 0x000fec0003800000 */
[----:B------:R-:W-:Y:S02]  /*5220*/  ULDC UR4, c[0x0][0x64c] ;  /* 0x0001930000047ab9 */ /* 0x000fe40000000800 */
[----:B------:R-:W-:-:S05]  /*5230*/  IADD3 R3, P1, R18, UR4, RZ ;  /* 0x0000000412037c10 */ /* 0x000fca000ff3e0ff */
[----:B------:R-:W-:-:S04]  /*5240*/  IMAD.X R23, RZ, RZ, R23, P1 ;  /* 0x000000ffff177224 */ /* 0x000fc800008e0617 */
[----:B------:R-:W-:-:S04]  /*5250*/  IMAD.WIDE.U32 R4, R23, UR8, RZ ;  /* 0x0000000817047c25 */ /* 0x000fc8000f8e00ff */
[----:B------:R-:W-:-:S04]  /*5260*/  IMAD.WIDE.U32 R4, P1, R3, UR9, R4 ;  /* 0x0000000903047c25 */ /* 0x000fc8000f820004 */
[----:B------:R-:W-:-:S04]  /*5270*/  IMAD.WIDE.U32 R2, R3, UR8, RZ ;  /* 0x0000000803027c25 */ /* 0x000fc8000f8e00ff */
[----:B------:R-:W-:Y:S01]  /*5280*/  IMAD.MOV.U32 R2, RZ, RZ, R5 ;  /* 0x000000ffff027224 */ /* 0x000fe200078e0005 */
[----:B------:R-:W-:Y:S01]  /*5290*/  IADD3 RZ, P4, R3, R4, RZ ;  /* 0x0000000403ff7210 */ /* 0x000fe20007f9e0ff */
[----:B------:R-:W-:-:S04]  /*52a0*/  IMAD.X R3, RZ, RZ, RZ, P1 ;  /* 0x000000ffff037224 */ /* 0x000fc800008e06ff */
[----:B------:R-:W-:-:S08]  /*52b0*/  IMAD.WIDE.U32.X R2, R23, UR9, R2, P4 ;  /* 0x0000000917027c25 */ /* 0x000fd0000a0e0402 */
.L_x_85:
[----:B------:R-:W-:Y:S01]  /*52c0*/  ULDC UR4, c[0x0][0x648] ;  /* 0x0001920000047ab9 */ /* 0x000fe20000000800 */
[----:B-1----:R-:W-:Y:S01]  /*52d0*/  IMAD.MOV R21, RZ, RZ, -R21 ;  /* 0x000000ffff157224 */ /* 0x002fe200078e0a15 */
[----:B------:R-:W-:Y:S01]  /*52e0*/  SHF.R.U64 R3, R2, UR4, R3 ;  /* 0x0000000402037c19 */ /* 0x000fe20008001203 */
[----:B------:R-:W-:Y:S01]  /*52f0*/  ULDC UR4, c[0x0][0x638] ;  /* 0x00018e0000047ab9 */ /* 0x000fe20000000800 */
[----:B------:R-:W-:Y:S01]  /*5300*/  LOP3.LUT R20, R20, UR17, RZ, 0xc0, !PT ;  /* 0x0000001114147c12 */ /* 0x000fe2000f8ec0ff */
[----:B0-----:R-:W-:Y:S01]  /*5310*/  @P3 IMAD R17, R19, R21, R14 ;  /* 0x0000001513113224 */ /* 0x001fe200078e020e */
[----:B------:R-:W-:Y:S01]  /*5320*/  ULDC UR5, c[0x0][0x610] ;  /* 0x0001840000057ab9 */ /* 0x000fe20000000800 */
[----:B------:R-:W-:Y:S02]  /*5330*/  IMAD.MOV R5, RZ, RZ, -R3 ;  /* 0x000000ffff057224 */ /* 0x000fe400078e0a03 */
[----:B------:R-:W-:Y:S01]  /*5340*/  IMAD R14, R3, UR18, R20 ;  /* 0x00000012030e7c24 */ /* 0x000fe2000f8e0214 */
[----:B------:R-:W-:Y:S01]  /*5350*/  LOP3.LUT R3, R7, UR16, RZ, 0xc0, !PT ;  /* 0x0000001007037c12 */ /* 0x000fe2000f8ec0ff */
[----:B------:R-:W-:Y:S01]  /*5360*/  IMAD R18, R5, UR4, R18 ;  /* 0x0000000405127c24 */ /* 0x000fe2000f8e0212 */
[----:B------:R-:W-:Y:S01]  /*5370*/  ULDC UR4, c[0x0][0x600] ;  /* 0x0001800000047ab9 */ /* 0x000fe20000000800 */
[----:B------:R-:W-:-:S02]  /*5380*/  IMAD R14, R14, UR5, R17 ;  /* 0x000000050e0e7c24 */ /* 0x000fc4000f8e0211 */
[----:B------:R-:W-:Y:S02]  /*5390*/  IMAD R3, R18, UR4, R3 ;  /* 0x0000000412037c24 */ /* 0x000fe4000f8e0203 */
[----:B------:R-:W-:-:S03]  /*53a0*/  IMAD.MOV.U32 R2, RZ, RZ, 0x1 ;  /* 0x00000001ff027424 */ /* 0x000fc600078e00ff */
[----:B------:R-:W-:Y:S02]  /*53b0*/  SEL R17, R3, R14, !P3 ;  /* 0x0000000e03117207 */ /* 0x000fe40005800000 */
[----:B------:R-:W-:-:S07]  /*53c0*/  SEL R14, R14, R3, !P3 ;  /* 0x000000030e0e7207 */ /* 0x000fce0005800000 */
.L_x_83:
[----:B------:R-:W-:Y:S05]  /*53d0*/  BSYNC B1 ;  /* 0x0000000000017941 */ /* 0x000fea0003800000 */
.L_x_82:
[----:B------:R-:W-:-:S13]  /*53e0*/  LOP3.LUT P1, RZ, R2, 0xff, RZ, 0xc0, !PT ;  /* 0x000000ff02ff7812 */ /* 0x000fda000782c0ff */
[----:B------:R-:W-:Y:S05]  /*53f0*/  @P1 BRA `(.L_x_86) ;  /* 0xfffffff400481947 */ /* 0x000fea000383ffff */
[----:B------:R-:W-:Y:S05]  /*5400*/  BSYNC B0 ;  /* 0x0000000000007941 */ /* 0x000fea0003800000 */
.L_x_74:
[----:B------:R-:W-:-:S03]  /*5410*/  UMOV UR4, 0xffffffff ;  /* 0xffffffff00047882 */ /* 0x000fc60000000000 */
[----:B------:R-:W-:Y:S05]  /*5420*/  BRA.DIV UR4, `(.L_x_87) ;  /* 0x0000001604547947 */ /* 0x000fea000b800000 */
[----:B------:R-:W-:-:S13]  /*5430*/  ELECT P0, URZ, PT ;  /* 0x00000000003f782f */ /* 0x000fda0003800000 */
.L_x_131:
[----:B------:R-:W-:Y:S04]  /*5440*/  BSSY B0, `(.L_x_88) ;  /* 0x0000139000007945 */ /* 0x000fe80003800000 */
[----:B------:R-:W-:Y:S05]  /*5450*/  @!P0 BRA `(.L_x_89) ;  /* 0x0000001000dc8947 */ /* 0x000fea0003800000 */
[----:B------:R-:W-:-:S04]  /*5460*/  LOP3.LUT R8, R8, 0x2, RZ, 0xfc, !PT ;  /* 0x0000000208087812 */ /* 0x000fc800078efcff */
[----:B------:R-:W-:-:S13]  /*5470*/  ISETP.NE.AND P0, PT, R8, 0x3, PT ;  /* 0x000000030800780c */ /* 0x000fda0003f05270 */
[----:B------:R-:W-:Y:S05]  /*5480*/  @!P0 BRA `(.L_x_90) ;  /* 0x0000000000048947 */ /* 0x000fea0003800000 */
[----:B------:R-:W-:Y:S01]  /*5490*/  BPT.TRAP 0x1 ;  /* 0x000000040000795c */ /* 0x000fe20000300000 */
.L_x_90:
[----:B------:R-:W0:Y:S01]  /*54a0*/  S2R R3, SR_CgaCtaId ;  /* 0x0000000000037919 */ /* 0x000e220000008800 */
[----:B------:R-:W-:Y:S02]  /*54b0*/  MOV R0, 0x400 ;  /* 0x0000040000007802 */ /* 0x000fe40000000f00 */
[----:B------:R-:W-:Y:S02]  /*54c0*/  SHF.L.U32 R2, R10, 0x1f, RZ ;  /* 0x0000001f0a027819 */ /* 0x000fe400000006ff */
[----:B0-----:R-:W-:-:S05]  /*54d0*/  LEA R0, R3, R0, 0x18 ;  /* 0x0000000003007211 */ /* 0x001fca00078ec0ff */
[----:B------:R-:W-:-:S04]  /*54e0*/  VIADD R0, R0, 0x110 ;  /* 0x0000011000007836 */ /* 0x000fc80000000000 */
[C---:B------:R-:W-:Y:S02]  /*54f0*/  IMAD R5, R13.reuse, 0x8, R0 ;  /* 0x000000080d057824 */ /* 0x040fe400078e0200 */
[----:B------:R-:W-:Y:S02]  /*5500*/  VIADD R13, R13, 0x1 ;  /* 0x000000010d0d7836 */ /* 0x000fe40000000000 */
[----:B------:R-:W0:Y:S03]  /*5510*/  SYNCS.PHASECHK.TRANS64.TRYWAIT P0, [R5+URZ], R2 ;  /* 0x00000002050075a7 */ /* 0x000e26000800017f */
[----:B------:R-:W-:-:S04]  /*5520*/  ISETP.NE.AND P1, PT, R13, 0x22, PT ;  /* 0x000000220d00780c */ /* 0x000fc80003f25270 */
[----:B------:R-:W-:Y:S02]  /*5530*/  SEL R3, RZ, 0x1, P1 ;  /* 0x00000001ff037807 */ /* 0x000fe40000800000 */
[----:B------:R-:W-:Y:S02]  /*5540*/  SEL R13, R13, RZ, P1 ;  /* 0x000000ff0d0d7207 */ /* 0x000fe40000800000 */
[----:B------:R-:W-:-:S03]  /*5550*/  LOP3.LUT R10, R10, R3, RZ, 0x3c, !PT ;  /* 0x000000030a0a7212 */ /* 0x000fc600078e3cff */
[----:B------:R-:W-:Y:S01]  /*5560*/  IMAD R7, R13, 0x8, R0 ;  /* 0x000000080d077824 */ /* 0x000fe200078e0200 */
[----:B------:R-:W-:Y:S01]  /*5570*/  SHF.L.U32 R4, R10, 0x1f, RZ ;  /* 0x0000001f0a047819 */ /* 0x000fe200000006ff */
[----:B0-----:R-:W-:Y:S06]  /*5580*/  @!P0 BRA `(.L_x_91) ;  /* 0x0000001400208947 */ /* 0x001fec0003800000 */
.L_x_132:
[----:B------:R-:W1:Y:S01]  /*5590*/  SYNCS.PHASECHK.TRANS64.TRYWAIT P0, [R7+URZ], R4 ;  /* 0x00000004070075a7 */ /* 0x000e62000800017f */
[----:B0-----:R-:W-:-:S05]  /*55a0*/  VIADD R2, R13, 0x1 ;  /* 0x000000010d027836 */ /* 0x001fca0000000000 */
[----:B------:R-:W-:-:S04]  /*55b0*/  ISETP.NE.AND P1, PT, R2, 0x22, PT ;  /* 0x000000220200780c */ /* 0x000fc80003f25270 */
[----:B------:R-:W-:Y:S02]  /*55c0*/  SEL R3, RZ, 0x1, P1 ;  /* 0x00000001ff037807 */ /* 0x000fe40000800000 */
[----:B------:R-:W-:Y:S02]  /*55d0*/  SEL R9, R2, RZ, P1 ;  /* 0x000000ff02097207 */ /* 0x000fe40000800000 */
[----:B------:R-:W-:-:S03]  /*55e0*/  LOP3.LUT R10, R10, R3, RZ, 0x3c, !PT ;  /* 0x000000030a0a7212 */ /* 0x000fc600078e3cff */
[----:B------:R-:W-:Y:S01]  /*55f0*/  IMAD R6, R9, 0x8, R0 ;  /* 0x0000000809067824 */ /* 0x000fe200078e0200 */
[----:B------:R-:W-:Y:S01]  /*5600*/  SHF.L.U32 R5, R10, 0x1f, RZ ;  /* 0x0000001f0a057819 */ /* 0x000fe200000006ff */
[----:B-1----:R-:W-:Y:S06]  /*5610*/  @!P0 BRA `(.L_x_92) ;  /* 0x0000001400108947 */ /* 0x002fec0003800000 */
.L_x_133:
[----:B------:R-:W1:Y:S01]  /*5620*/  SYNCS.PHASECHK.TRANS64.TRYWAIT P0, [R6+URZ], R5 ;  /* 0x00000005060075a7 */ /* 0x000e62000800017f */
[----:B------:R-:W-:-:S05]  /*5630*/  VIADD R2, R9, 0x1 ;  /* 0x0000000109027836 */ /* 0x000fca0000000000 */
[----:B------:R-:W-:-:S04]  /*5640*/  ISETP.NE.AND P1, PT, R2, 0x22, PT ;  /* 0x000000220200780c */ /* 0x000fc80003f25270 */
[----:B------:R-:W-:Y:S02]  /*5650*/  SEL R3, RZ, 0x1, P1 ;  /* 0x00000001ff037807 */ /* 0x000fe40000800000 */
[----:B0-----:R-:W-:Y:S02]  /*5660*/  SEL R7, R2, RZ, P1 ;  /* 0x000000ff02077207 */ /* 0x001fe40000800000 */
[----:B------:R-:W-:-:S03]  /*5670*/  LOP3.LUT R10, R10, R3, RZ, 0x3c, !PT ;  /* 0x000000030a0a7212 */ /* 0x000fc600078e3cff */
[----:B------:R-:W-:Y:S01]  /*5680*/  IMAD R9, R7, 0x8, R0 ;  /* 0x0000000807097824 */ /* 0x000fe200078e0200 */
[----:B------:R-:W-:Y:S01]  /*5690*/  SHF.L.U32 R4, R10, 0x1f, RZ ;  /* 0x0000001f0a047819 */ /* 0x000fe200000006ff */
[----:B-1----:R-:W-:Y:S06]  /*56a0*/  @!P0 BRA `(.L_x_93) ;  /* 0x0000001400008947 */ /* 0x002fec0003800000 */
.L_x_134:
[----:B------:R-:W1:Y:S01]  /*56b0*/  SYNCS.PHASECHK.TRANS64.TRYWAIT P0, [R9+URZ], R4 ;  /* 0x00000004090075a7 */ /* 0x000e62000800017f */
[----:B------:R-:W-:-:S05]  /*56c0*/  VIADD R2, R7, 0x1 ;  /* 0x0000000107027836 */ /* 0x000fca0000000000 */
[----:B------:R-:W-:-:S04]  /*56d0*/  ISETP.NE.AND P1, PT, R2, 0x22, PT ;  /* 0x000000220200780c */ /* 0x000fc80003f25270 */
[----:B------:R-:W-:Y:S02]  /*56e0*/  SEL R3, RZ, 0x1, P1 ;  /* 0x00000001ff037807 */ /* 0x000fe40000800000 */
[----:B------:R-:W-:Y:S02]  /*56f0*/  SEL R7, R2, RZ, P1 ;  /* 0x000000ff02077207 */ /* 0x000fe40000800000 */
[----:B------:R-:W-:-:S03]  /*5700*/  LOP3.LUT R10, R10, R3, RZ, 0x3c, !PT ;  /* 0x000000030a0a7212 */ /* 0x000fc600078e3cff */
[----:B0-----:R-:W-:Y:S01]  /*5710*/  IMAD R6, R7, 0x8, R0 ;  /* 0x0000000807067824 */ /* 0x001fe200078e0200 */
[----:B------:R-:W-:Y:S01]  /*5720*/  SHF.L.U32 R5, R10, 0x1f, RZ ;  /* 0x0000001f0a057819 */ /* 0x000fe200000006ff */
[----:B-1----:R-:W-:Y:S06]  /*5730*/  @!P0 BRA `(.L_x_94) ;  /* 0x0000001000f08947 */ /* 0x002fec0003800000 */
.L_x_135:
        /* <DEDUP_REMOVED lines=9> */
.L_x_136:
        /* <DEDUP_REMOVED lines=9> */
.L_x_137:
        /* <DEDUP_REMOVED lines=9> */
.L_x_138:
        /* <DEDUP_REMOVED lines=9> */
.L_x_139:
        /* <DEDUP_REMOVED lines=9> */
.L_x_140:
        /* <DEDUP_REMOVED lines=9> */
.L_x_141:
        /* <DEDUP_REMOVED lines=9> */
.L_x_142:
        /* <DEDUP_REMOVED lines=9> */
.L_x_143:
        /* <DEDUP_REMOVED lines=9> */
.L_x_144:
        /* <DEDUP_REMOVED lines=9> */
.L_x_145:
        /* <DEDUP_REMOVED lines=9> */
.L_x_146:
        /* <DEDUP_REMOVED lines=9> */
.L_x_147:
        /* <DEDUP_REMOVED lines=9> */
.L_x_148:
        /* <DEDUP_REMOVED lines=9> */
.L_x_149:
        /* <DEDUP_REMOVED lines=9> */
.L_x_150:
        /* <DEDUP_REMOVED lines=9> */
.L_x_151:
        /* <DEDUP_REMOVED lines=9> */
.L_x_152:
        /* <DEDUP_REMOVED lines=9> */
.L_x_153:
        /* <DEDUP_REMOVED lines=9> */
.L_x_154:
        /* <DEDUP_REMOVED lines=9> */
.L_x_155:
        /* <DEDUP_REMOVED lines=9> */
.L_x_156:
        /* <DEDUP_REMOVED lines=9> */
.L_x_157:
        /* <DEDUP_REMOVED lines=9> */
.L_x_158:
        /* <DEDUP_REMOVED lines=9> */
.L_x_159:
        /* <DEDUP_REMOVED lines=9> */
.L_x_160:
        /* <DEDUP_REMOVED lines=9> */
.L_x_161:
        /* <DEDUP_REMOVED lines=9> */
.L_x_162:
        /* <DEDUP_REMOVED lines=9> */
.L_x_163:
[----:B------:R-:W1:Y:S01]  /*6700*/  SYNCS.PHASECHK.TRANS64.TRYWAIT P0, [R6+URZ], R5 ;  /* 0x00000005060075a7 */ /* 0x000e62000800017f */
[----:B------:R-:W-:-:S05]  /*6710*/  VIADD R2, R7, 0x1 ;  /* 0x0000000107027836 */ /* 0x000fca0000000000 */
[----:B------:R-:W-:-:S04]  /*6720*/  ISETP.NE.AND P1, PT, R2, 0x22, PT ;  /* 0x000000220200780c */ /* 0x000fc80003f25270 */
[----:B0-----:R-:W-:Y:S02]  /*6730*/  SEL R4, RZ, 0x1, P1 ;  /* 0x00000001ff047807 */ /* 0x001fe40000800000 */
[----:B------:R-:W-:Y:S02]  /*6740*/  SEL R3, R2, RZ, P1 ;  /* 0x000000ff02037207 */ /* 0x000fe40000800000 */
[----:B------:R-:W-:Y:S01]  /*6750*/  LOP3.LUT R4, R11, R4, RZ, 0x3c, !PT ;  /* 0x000000040b047212 */ /* 0x000fe200078e3cff */
[----:B-1----:R-:W-:Y:S06]  /*6760*/  @!P0 BRA `(.L_x_123) ;  /* 0x0000000c00288947 */ /* 0x002fec0003800000 */
.L_x_164:
[----:B------:R-:W-:Y:S01]  /*6770*/  IMAD R3, R3, 0x8, R0 ;  /* 0x0000000803037824 */ /* 0x000fe200078e0200 */
[----:B------:R-:W-:-:S07]  /*6780*/  SHF.L.U32 R0, R4, 0x1f, RZ ;  /* 0x0000001f04007819 */ /* 0x000fce00000006ff */
.L_x_124:
[----:B-1----:R1:W2:Y:S02]  /*6790*/  SYNCS.PHASECHK.TRANS64.TRYWAIT P0, [R3+URZ], R0 ;  /* 0x00000000030075a7 */ /* 0x0022a4000800017f */
[----:B--2---:R-:W-:Y:S05]  /*67a0*/  @!P0 NANOSLEEP.SYNCS 0x989680 ;  /* 0x009896800000895d */ /* 0x004fea0003900000 */
[----:B------:R-:W2:Y:S02]  /*67b0*/  @!P0 SYNCS.PHASECHK.TRANS64 P0, [R3+URZ], R0 ;  /* 0x00000000030085a7 */ /* 0x000ea4000800007f */
[----:B--2---:R-:W-:Y:S05]  /*67c0*/  @!P0 BRA `(.L_x_124) ;  /* 0xfffffffc00f08947 */ /* 0x004fea000383ffff */
.L_x_89:
[----:B------:R-:W-:Y:S05]  /*67d0*/  BSYNC B0 ;  /* 0x0000000000007941 */ /* 0x000fea0003800000 */
.L_x_88:
[----:B------:R-:W-:Y:S05]  /*67e0*/  EXIT ;  /* 0x000000000000794d */ /* 0x000fea0003800000 */
.L_x_18:
[----:B-1----:R-:W-:-:S04]  /*67f0*/  IMAD.U32 R3, RZ, RZ, UR6 ;  /* 0x00000006ff037e24 */ /* 0x002fc8000f8e00ff */
[----:B------:R1:W4:Y:S03]  /*6800*/  SYNCS.PHASECHK.TRANS64.TRYWAIT P0, [R3+URZ], R2 ;  /* 0x00000002030075a7 */ /* 0x000326000800017f */
[----:B----4-:R-:W-:Y:S05]  /*6810*/  @!P0 NANOSLEEP.SYNCS 0x989680 ;  /* 0x009896800000895d */ /* 0x010fea0003900000 */
[----:B------:R-:W4:Y:S02]  /*6820*/  @!P0 SYNCS.PHASECHK.TRANS64 P0, [R3+URZ], R2 ;  /* 0x00000002030085a7 */ /* 0x000f24000800007f */
[----:B----4-:R-:W-:Y:S05]  /*6830*/  @!P0 BRA `(.L_x_18) ;  /* 0xfffffffc00ec8947 */ /* 0x010fea000383ffff */
[----:B------:R-:W-:Y:S05]  /*6840*/  BRA `(.L_x_17) ;  /* 0xffffffac008c7947 */ /* 0x000fea000383ffff */
.L_x_24:
[----:B-1----:R-:W-:-:S04]  /*6850*/  IMAD.U32 R4, RZ, RZ, UR12 ;  /* 0x0000000cff047e24 */ /* 0x002fc8000f8e00ff */
[----:B------:R1:W4:Y:S03]  /*6860*/  SYNCS.PHASECHK.TRANS64.TRYWAIT P0, [R4+URZ], R3 ;  /* 0x00000003040075a7 */ /* 0x000326000800017f */
[----:B----4-:R-:W-:Y:S05]  /*6870*/  @!P0 NANOSLEEP.SYNCS 0x989680 ;  /* 0x009896800000895d */ /* 0x010fea0003900000 */
[----:B------:R-:W4:Y:S02]  /*6880*/  @!P0 SYNCS.PHASECHK.TRANS64 P0, [R4+URZ], R3 ;  /* 0x00000003040085a7 */ /* 0x000f24000800007f */
[----:B----4-:R-:W-:Y:S05]  /*6890*/  @!P0 BRA `(.L_x_24) ;  /* 0xfffffffc00ec8947 */ /* 0x010fea000383ffff */
[----:B------:R-:W-:Y:S05]  /*68a0*/  BRA `(.L_x_23) ;  /* 0xffffffb000b07947 */ /* 0x000fea000383ffff */
.L_x_75:
[----:B------:R-:W-:Y:S01]  /*68b0*/  BSSY B1, `(.L_x_125) ;  /* 0x0000006000017945 */ /* 0x000fe20003800000 */
[----:B------:R-:W-:-:S07]  /*68c0*/  IMAD.MOV.U32 R2, RZ, RZ, -0x1 ;  /* 0xffffffffff027424 */ /* 0x000fce00078e00ff */
[----:B------:R-:W-:Y:S05]  /*68d0*/  WARPSYNC.COLLECTIVE R2, `(.L_x_126) ;  /* 0x00000000020c7348 */ /* 0x000fea0003c00000 */
[----:B------:R-:W-:Y:S02]  /*68e0*/  ELECT P1, UR62, PT ;  /* 0x00000000003e782f */ /* 0x000fe40003820000 */
[----:B------:R-:W-:Y:S01]  /*68f0*/  MOV R2, UR62 ;  /* 0x0000003e00027c02 */ /* 0x000fe20008000f00 */
[----:B------:R-:W-:Y:S10]  /*6900*/  ENDCOLLECTIVE ;  /* 0x000000000000791b */ /* 0x000ff40003800000 */
.L_x_126:
[----:B------:R-:W-:Y:S05]  /*6910*/  BSYNC B1 ;  /* 0x0000000000017941 */ /* 0x000fea0003800000 */
.L_x_125:
[----:B------:R-:W-:Y:S05]  /*6920*/  BRA `(.L_x_127) ;  /* 0xffffffe000087947 */ /* 0x000fea000383ffff */
.L_x_78:
[----:B0-----:R0:W1:Y:S02]  /*6930*/  SYNCS.PHASECHK.TRANS64.TRYWAIT P1, [R14+URZ+0x110], R5 ;  /* 0x000110050e0075a7 */ /* 0x001064000802017f */
[----:B-1----:R-:W-:Y:S05]  /*6940*/  @!P1 NANOSLEEP.SYNCS 0x989680 ;  /* 0x009896800000995d */ /* 0x002fea0003900000 */
[----:B------:R-:W1:Y:S02]  /*6950*/  @!P1 SYNCS.PHASECHK.TRANS64 P1, [R14+URZ+0x110], R5 ;  /* 0x000110050e0095a7 */ /* 0x000e64000802007f */
[----:B-1----:R-:W-:Y:S05]  /*6960*/  @!P1 BRA `(.L_x_78) ;  /* 0xfffffffc00f09947 */ /* 0x002fea000383ffff */
[----:B------:R-:W-:Y:S05]  /*6970*/  BRA `(.L_x_128) ;  /* 0xffffffe0003c7947 */ /* 0x000fea000383ffff */
.L_x_87:
[----:B------:R-:W-:Y:S01]  /*6980*/  BSSY B0, `(.L_x_129) ;  /* 0x0000006000007945 */ /* 0x000fe20003800000 */
[----:B------:R-:W-:-:S07]  /*6990*/  IMAD.MOV.U32 R2, RZ, RZ, -0x1 ;  /* 0xffffffffff027424 */ /* 0x000fce00078e00ff */
[----:B------:R-:W-:Y:S05]  /*69a0*/  WARPSYNC.COLLECTIVE R2, `(.L_x_130) ;  /* 0x00000000020c7348 */ /* 0x000fea0003c00000 */
[----:B------:R-:W-:Y:S02]  /*69b0*/  ELECT P1, UR62, PT ;  /* 0x00000000003e782f */ /* 0x000fe40003820000 */
[----:B------:R-:W-:Y:S01]  /*69c0*/  MOV R2, UR62 ;  /* 0x0000003e00027c02 */ /* 0x000fe20008000f00 */
[----:B------:R-:W-:Y:S10]  /*69d0*/  ENDCOLLECTIVE ;  /* 0x000000000000791b */ /* 0x000ff40003800000 */
.L_x_130:
[----:B------:R-:W-:Y:S05]  /*69e0*/  BSYNC B0 ;  /* 0x0000000000007941 */ /* 0x000fea0003800000 */
.L_x_129:
[----:B------:R-:W-:Y:S01]  /*69f0*/  PLOP3.LUT P0, PT, P1, PT, PT, 0x80, 0x0 ;  /* 0x000000000000781c */ /* 0x000fe20000f0f070 */
[----:B------:R-:W-:-:S12]  /*6a00*/  BRA `(.L_x_131) ;  /* 0xffffffe8008c7947 */ /* 0x000fd8000383ffff */
.L_x_91:
[----:B0-----:R0:W1:Y:S02]  /*6a10*/  SYNCS.PHASECHK.TRANS64.TRYWAIT P0, [R5+URZ], R2 ;  /* 0x00000002050075a7 */ /* 0x001064000800017f */
[----:B-1----:R-:W-:Y:S05]  /*6a20*/  @!P0 NANOSLEEP.SYNCS 0x989680 ;  /* 0x009896800000895d */ /* 0x002fea0003900000 */
[----:B------:R-:W1:Y:S02]  /*6a30*/  @!P0 SYNCS.PHASECHK.TRANS64 P0, [R5+URZ], R2 ;  /* 0x00000002050085a7 */ /* 0x000e64000800007f */
[----:B-1----:R-:W-:Y:S05]  /*6a40*/  @!P0 BRA `(.L_x_91) ;  /* 0xfffffffc00f08947 */ /* 0x002fea000383ffff */
[----:B------:R-:W-:Y:S05]  /*6a50*/  BRA `(.L_x_132) ;  /* 0xffffffe800cc7947 */ /* 0x000fea000383ffff */
.L_x_92:
[----:B0-----:R0:W1:Y:S02]  /*6a60*/  SYNCS.PHASECHK.TRANS64.TRYWAIT P0, [R7+URZ], R4 ;  /* 0x00000004070075a7 */ /* 0x001064000800017f */
[----:B-1----:R-:W-:Y:S05]  /*6a70*/  @!P0 NANOSLEEP.SYNCS 0x989680 ;  /* 0x009896800000895d */ /* 0x002fea0003900000 */
[----:B------:R-:W1:Y:S02]  /*6a80*/  @!P0 SYNCS.PHASECHK.TRANS64 P0, [R7+URZ], R4 ;  /* 0x00000004070085a7 */ /* 0x000e64000800007f */
[----:B-1----:R-:W-:Y:S05]  /*6a90*/  @!P0 BRA `(.L_x_92) ;  /* 0xfffffffc00f08947 */ /* 0x002fea000383ffff */
[----:B------:R-:W-:Y:S05]  /*6aa0*/  BRA `(.L_x_133) ;  /* 0xffffffe800dc7947 */ /* 0x000fea000383ffff */
.L_x_93:
[----:B0-----:R0:W1:Y:S02]  /*6ab0*/  SYNCS.PHASECHK.TRANS64.TRYWAIT P0, [R6+URZ], R5 ;  /* 0x00000005060075a7 */ /* 0x001064000800017f */
[----:B-1----:R-:W-:Y:S05]  /*6ac0*/  @!P0 NANOSLEEP.SYNCS 0x989680 ;  /* 0x009896800000895d */ /* 0x002fea0003900000 */
[----:B------:R-:W1:Y:S02]  /*6ad0*/  @!P0 SYNCS.PHASECHK.TRANS64 P0, [R6+URZ], R5 ;  /* 0x00000005060085a7 */ /* 0x000e64000800007f */
[----:B-1----:R-:W-:Y:S05]  /*6ae0*/  @!P0 BRA `(.L_x_93) ;  /* 0xfffffffc00f08947 */ /* 0x002fea000383ffff */
[----:B------:R-:W-:Y:S05]  /*6af0*/  BRA `(.L_x_134) ;  /* 0xffffffe800ec7947 */ /* 0x000fea000383ffff */
.L_x_94:
[----:B0-----:R0:W1:Y:S02]  /*6b00*/  SYNCS.PHASECHK.TRANS64.TRYWAIT P0, [R9+URZ], R4 ;  /* 0x00000004090075a7 */ /* 0x001064000800017f */
[----:B-1----:R-:W-:Y:S05]  /*6b10*/  @!P0 NANOSLEEP.SYNCS 0x989680 ;  /* 0x009896800000895d */ /* 0x002fea0003900000 */
[----:B------:R-:W1:Y:S02]  /*6b20*/  @!P0 SYNCS.PHASECHK.TRANS64 P0, [R9+URZ], R4 ;  /* 0x00000004090085a7 */ /* 0x000e64000800007f */
[----:B-1----:R-:W-:Y:S05]  /*6b30*/  @!P0 BRA `(.L_x_94) ;  /* 0xfffffffc00f08947 */ /* 0x002fea000383ffff */
[----:B------:R-:W-:Y:S05]  /*6b40*/  BRA `(.L_x_135) ;  /* 0xffffffe800fc7947 */ /* 0x000fea000383ffff */
.L_x_95:
[----:B0-----:R0:W1:Y:S02]  /*6b50*/  SYNCS.PHASECHK.TRANS64.TRYWAIT P0, [R6+URZ], R5 ;  /* 0x00000005060075a7 */ /* 0x001064000800017f */
[----:B-1----:R-:W-:Y:S05]  /*6b60*/  @!P0 NANOSLEEP.SYNCS 0x989680 ;  /* 0x009896800000895d */ /* 0x002fea0003900000 */
[----:B------:R-:W1:Y:S02]  /*6b70*/  @!P0 SYNCS.PHASECHK.TRANS64 P0, [R6+URZ], R5 ;  /* 0x00000005060085a7 */ /* 0x000e64000800007f */
[----:B-1----:R-:W-:Y:S05]  /*6b80*/  @!P0 BRA `(.L_x_95) ;  /* 0xfffffffc00f08947 */ /* 0x002fea000383ffff */
[----:B------:R-:W-:Y:S05]  /*6b90*/  BRA `(.L_x_136) ;  /* 0xffffffec000c7947 */ /* 0x000fea000383ffff */
.L_x_96:
[----:B0-----:R0:W1:Y:S02]  /*6ba0*/  SYNCS.PHASECHK.TRANS64.TRYWAIT P0, [R9+URZ], R4 ;  /* 0x00000004090075a7 */ /* 0x001064000800017f */
[----:B-1----:R-:W-:Y:S05]  /*6bb0*/  @!P0 NANOSLEEP.SYNCS 0x989680 ;  /* 0x009896800000895d */ /* 0x002fea0003900000 */
[----:B------:R-:W1:Y:S02]  /*6bc0*/  @!P0 SYNCS.PHASECHK.TRANS64 P0, [R9+URZ], R4 ;  /* 0x00000004090085a7 */ /* 0x000e64000800007f */
[----:B-1----:R-:W-:Y:S05]  /*6bd0*/  @!P0 BRA `(.L_x_96) ;  /* 0xfffffffc00f08947 */ /* 0x002fea000383ffff */
[----:B------:R-:W-:Y:S05]  /*6be0*/  BRA `(.L_x_137) ;  /* 0xffffffec001c7947 */ /* 0x000fea000383ffff */
.L_x_97:
[----:B0-----:R0:W1:Y:S02]  /*6bf0*/  SYNCS.PHASECHK.TRANS64.TRYWAIT P0, [R6+URZ], R5 ;  /* 0x00000005060075a7 */ /* 0x001064000800017f */
[----:B-1----:R-:W-:Y:S05]  /*6c00*/  @!P0 NANOSLEEP.SYNCS 0x989680 ;  /* 0x009896800000895d */ /* 0x002fea0003900000 */
[----:B------:R-:W1:Y:S02]  /*6c10*/  @!P0 SYNCS.PHASECHK.TRANS64 P0, [R6+URZ], R5 ;  /* 0x00000005060085a7 */ /* 0x000e64000800007f */
[----:B-1----:R-:W-:Y:S05]  /*6c20*/  @!P0 BRA `(.L_x_97) ;  /* 0xfffffffc00f08947 */ /* 0x002fea000383ffff */
[----:B------:R-:W-:Y:S05]  /*6c30*/  BRA `(.L_x_138) ;  /* 0xffffffec002c7947 */ /* 0x000fea000383ffff */
.L_x_98:
[----:B0-----:R0:W1:Y:S02]  /*6c40*/  SYNCS.PHASECHK.TRANS64.TRYWAIT P0, [R9+URZ], R4 ;  /* 0x00000004090075a7 */ /* 0x001064000800017f */
[----:B-1----:R-:W-:Y:S05]  /*6c50*/  @!P0 NANOSLEEP.SYNCS 0x989680 ;  /* 0x009896800000895d */ /* 0x002fea0003900000 */
[----:B------:R-:W1:Y:S02]  /*6c60*/  @!P0 SYNCS.PHASECHK.TRANS64 P0, [R9+URZ], R4 ;  /* 0x00000004090085a7 */ /* 0x000e64000800007f */
[----:B-1----:R-:W-:Y:S05]  /*6c70*/  @!P0 BRA `(.L_x_98) ;  /* 0xfffffffc00f08947 */ /* 0x002fea000383ffff */
[----:B------:R-:W-:Y:S05]  /*6c80*/  BRA `(.L_x_139) ;  /* 0xffffffec003c7947 */ /* 0x000fea000383ffff */
.L_x_99:
[----:B0-----:R0:W1:Y:S02]  /*6c90*/  SYNCS.PHASECHK.TRANS64.TRYWAIT P0, [R6+URZ], R5 ;  /* 0x00000005060075a7 */ /* 0x001064000800017f */
[----:B-1----:R-:W-:Y:S05]  /*6ca0*/  @!P0 NANOSLEEP.SYNCS 0x989680 ;  /* 0x009896800000895d */ /* 0x002fea0003900000 */
[----:B------:R-:W1:Y:S02]  /*6cb0*/  @!P0 SYNCS.PHASECHK.TRANS64 P0, [R6+URZ], R5 ;  /* 0x00000005060085a7 */ /* 0x000e64000800007f */
[----:B-1----:R-:W-:Y:S05]  /*6cc0*/  @!P0 BRA `(.L_x_99) ;  /* 0xfffffffc00f08947 */ /* 0x002fea000383ffff */
[----:B------:R-:W-:Y:S05]  /*6cd0*/  BRA `(.L_x_140) ;  /* 0xffffffec004c7947 */ /* 0x000fea000383ffff */
.L_x_100:
[----:B0-----:R0:W1:Y:S02]  /*6ce0*/  SYNCS.PHASECHK.TRANS64.TRYWAIT P0, [R9+URZ], R4 ;  /* 0x00000004090075a7 */ /* 0x001064000800017f */
[----:B-1----:R-:W-:Y:S05]  /*6cf0*/  @!P0 NANOSLEEP.SYNCS 0x989680 ;  /* 0x009896800000895d */ /* 0x002fea0003900000 */
[----:B------:R-:W1:Y:S02]  /*6d00*/  @!P0 SYNCS.PHASECHK.TRANS64 P0, [R9+URZ], R4 ;  /* 0x00000004090085a7 */ /* 0x000e64000800007f */
[----:B-1----:R-:W-:Y:S05]  /*6d10*/  @!P0 BRA `(.L_x_100) ;  /* 0xfffffffc00f08947 */ /* 0x002fea000383ffff */
[----:B------:R-:W-:Y:S05]  /*6d20*/  BRA `(.L_x_141) ;  /* 0xffffffec005c7947 */ /* 0x000fea000383ffff */
.L_x_101:
[----:B0-----:R0:W1:Y:S02]  /*6d30*/  SYNCS.PHASECHK.TRANS64.TRYWAIT P0, [R6+URZ], R5 ;  /* 0x00000005060075a7 */ /* 0x001064000800017f */
[----:B-1----:R-:W-:Y:S05]  /*6d40*/  @!P0 NANOSLEEP.SYNCS 0x989680 ;  /* 0x009896800000895d */ /* 0x002fea0003900000 */
[----:B------:R-:W1:Y:S02]  /*6d50*/  @!P0 SYNCS.PHASECHK.TRANS64 P0, [R6+URZ], R5 ;  /* 0x00000005060085a7 */ /* 0x000e64000800007f */
[----:B-1----:R-:W-:Y:S05]  /*6d60*/  @!P0 BRA `(.L_x_101) ;  /* 0xfffffffc00f08947 */ /* 0x002fea000383ffff */
[----:B------:R-:W-:Y:S05]  /*6d70*/  BRA `(.L_x_142) ;  /* 0xffffffec006c7947 */ /* 0x000fea000383ffff */
.L_x_102:
[----:B0-----:R0:W1:Y:S02]  /*6d80*/  SYNCS.PHASECHK.TRANS64.TRYWAIT P0, [R9+URZ], R4 ;  /* 0x00000004090075a7 */ /* 0x001064000800017f */
[----:B-1----:R-:W-:Y:S05]  /*6d90*/  @!P0 NANOSLEEP.SYNCS 0x989680 ;  /* 0x009896800000895d */ /* 0x002fea0003900000 */
[----:B------:R-:W1:Y:S02]  /*6da0*/  @!P0 SYNCS.PHASECHK.TRANS64 P0, [R9+URZ], R4 ;  /* 0x00000004090085a7 */ /* 0x000e64000800007f */
[----:B-1----:R-:W-:Y:S05]  /*6db0*/  @!P0 BRA `(.L_x_102) ;  /* 0xfffffffc00f08947 */ /* 0x002fea000383ffff */
[----:B------:R-:W-:Y:S05]  /*6dc0*/  BRA `(.L_x_143) ;  /* 0xffffffec007c7947 */ /* 0x000fea000383ffff */
.L_x_103:
[----:B0-----:R0:W1:Y:S02]  /*6dd0*/  SYNCS.PHASECHK.TRANS64.TRYWAIT P0, [R6+URZ], R5 ;  /* 0x00000005060075a7 */ /* 0x001064000800017f */
[----:B-1----:R-:W-:Y:S05]  /*6de0*/  @!P0 NANOSLEEP.SYNCS 0x989680 ;  /* 0x009896800000895d */ /* 0x002fea0003900000 */
[----:B------:R-:W1:Y:S02]  /*6df0*/  @!P0 SYNCS.PHASECHK.TRANS64 P0, [R6+URZ], R5 ;  /* 0x00000005060085a7 */ /* 0x000e64000800007f */
[----:B-1----:R-:W-:Y:S05]  /*6e00*/  @!P0 BRA `(.L_x_103) ;  /* 0xfffffffc00f08947 */ /* 0x002fea000383ffff */
[----:B------:R-:W-:Y:S05]  /*6e10*/  BRA `(.L_x_144) ;  /* 0xffffffec008c7947 */ /* 0x000fea000383ffff */
.L_x_104:
[----:B0-----:R0:W1:Y:S02]  /*6e20*/  SYNCS.PHASECHK.TRANS64.TRYWAIT P0, [R9+URZ], R4 ;  /* 0x00000004090075a7 */ /* 0x001064000800017f */
[----:B-1----:R-:W-:Y:S05]  /*6e30*/  @!P0 NANOSLEEP.SYNCS 0x989680 ;  /* 0x009896800000895d */ /* 0x002fea0003900000 */
[----:B------:R-:W1:Y:S02]  /*6e40*/  @!P0 SYNCS.PHASECHK.TRANS64 P0, [R9+URZ], R4 ;  /* 0x00000004090085a7 */ /* 0x000e64000800007f */
[----:B-1----:R-:W-:Y:S05]  /*6e50*/  @!P0 BRA `(.L_x_104) ;  /* 0xfffffffc00f08947 */ /* 0x002fea000383ffff */
[----:B------:R-:W-:Y:S05]  /*6e60*/  BRA `(.L_x_145) ;  /* 0xffffffec009c7947 */ /* 0x000fea000383ffff */
.L_x_105:
[----:B0-----:R0:W1:Y:S02]  /*6e70*/  SYNCS.PHASECHK.TRANS64.TRYWAIT P0, [R6+URZ], R5 ;  /* 0x00000005060075a7 */ /* 0x001064000800017f */
[----:B-1----:R-:W-:Y:S05]  /*6e80*/  @!P0 NANOSLEEP.SYNCS 0x989680 ;  /* 0x009896800000895d */ /* 0x002fea0003900000 */
[----:B------:R-:W1:Y:S02]  /*6e90*/  @!P0 SYNCS.PHASECHK.TRANS64 P0, [R6+URZ], R5 ;  /* 0x00000005060085a7 */ /* 0x000e64000800007f */
[----:B-1----:R-:W-:Y:S05]  /*6ea0*/  @!P0 BRA `(.L_x_105) ;  /* 0xfffffffc00f08947 */ /* 0x002fea000383ffff */
[----:B------:R-:W-:Y:S05]  /*6eb0*/  BRA `(.L_x_146) ;  /* 0xffffffec00ac7947 */ /* 0x000fea000383ffff */
.L_x_106:
[----:B0-----:R0:W1:Y:S02]  /*6ec0*/  SYNCS.PHASECHK.TRANS64.TRYWAIT P0, [R9+URZ], R4 ;  /* 0x00000004090075a7 */ /* 0x001064000800017f */
[----:B-1----:R-:W-:Y:S05]  /*6ed0*/  @!P0 NANOSLEEP.SYNCS 0x989680 ;  /* 0x009896800000895d */ /* 0x002fea0003900000 */
[----:B------:R-:W1:Y:S02]  /*6ee0*/  @!P0 SYNCS.PHASECHK.TRANS64 P0, [R9+URZ], R4 ;  /* 0x00000004090085a7 */ /* 0x000e64000800007f */
[----:B-1----:R-:W-:Y:S05]  /*6ef0*/  @!P0 BRA `(.L_x_106) ;  /* 0xfffffffc00f08947 */ /* 0x002fea000383ffff */
[----:B------:R-:W-:Y:S05]  /*6f00*/  BRA `(.L_x_147) ;  /* 0xffffffec00bc7947 */ /* 0x000fea000383ffff */
.L_x_107:
[----:B0-----:R0:W1:Y:S02]  /*6f10*/  SYNCS.PHASECHK.TRANS64.TRYWAIT P0, [R6+URZ], R5 ;  /* 0x00000005060075a7 */ /* 0x001064000800017f */
[----:B-1----:R-:W-:Y:S05]  /*6f20*/  @!P0 NANOSLEEP.SYNCS 0x989680 ;  /* 0x009896800000895d */ /* 0x002fea0003900000 */
[----:B------:R-:W1:Y:S02]  /*6f30*/  @!P0 SYNCS.PHASECHK.TRANS64 P0, [R6+URZ], R5 ;  /* 0x00000005060085a7 */ /* 0x000e64000800007f */
[----:B-1----:R-:W-:Y:S05]  /*6f40*/  @!P0 BRA `(.L_x_107) ;  /* 0xfffffffc00f08947 */ /* 0x002fea000383ffff */
[----:B------:R-:W-:Y:S05]  /*6f50*/  BRA `(.L_x_148) ;  /* 0xffffffec00cc7947 */ /* 0x000fea000383ffff */
.L_x_108:
[----:B0-----:R0:W1:Y:S02]  /*6f60*/  SYNCS.PHASECHK.TRANS64.TRYWAIT P0, [R9+URZ], R4 ;  /* 0x00000004090075a7 */ /* 0x001064000800017f */
[----:B-1----:R-:W-:Y:S05]  /*6f70*/  @!P0 NANOSLEEP.SYNCS 0x989680 ;  /* 0x009896800000895d */ /* 0x002fea0003900000 */
[----:B------:R-:W1:Y:S02]  /*6f80*/  @!P0 SYNCS.PHASECHK.TRANS64 P0, [R9+URZ], R4 ;  /* 0x00000004090085a7 */ /* 0x000e64000800007f */
[----:B-1----:R-:W-:Y:S05]  /*6f90*/  @!P0 BRA `(.L_x_108) ;  /* 0xfffffffc00f08947 */ /* 0x002fea000383ffff */
[----:B------:R-:W-:Y:S05]  /*6fa0*/  BRA `(.L_x_149) ;  /* 0xffffffec00dc7947 */ /* 0x000fea000383ffff */
.L_x_109:
[----:B0-----:R0:W1:Y:S02]  /*6fb0*/  SYNCS.PHASECHK.TRANS64.TRYWAIT P0, [R6+URZ], R5 ;  /* 0x00000005060075a7 */ /* 0x001064000800017f */
[----:B-1----:R-:W-:Y:S05]  /*6fc0*/  @!P0 NANOSLEEP.SYNCS 0x989680 ;  /* 0x009896800000895d */ /* 0x002fea0003900000 */
[----:B------:R-:W1:Y:S02]  /*6fd0*/  @!P0 SYNCS.PHASECHK.TRANS64 P0, [R6+URZ], R5 ;  /* 0x00000005060085a7 */ /* 0x000e64000800007f */
[----:B-1----:R-:W-:Y:S05]  /*6fe0*/  @!P0 BRA `(.L_x_109) ;  /* 0xfffffffc00f08947 */ /* 0x002fea000383ffff */
[----:B------:R-:W-:Y:S05]  /*6ff0*/  BRA `(.L_x_150) ;  /* 0xffffffec00ec7947 */ /* 0x000fea000383ffff */
.L_x_110:
[----:B0-----:R0:W1:Y:S02]  /*7000*/  SYNCS.PHASECHK.TRANS64.TRYWAIT P0, [R9+URZ], R4 ;  /* 0x00000004090075a7 */ /* 0x001064000800017f */
[----:B-1----:R-:W-:Y:S05]  /*7010*/  @!P0 NANOSLEEP.SYNCS 0x989680 ;  /* 0x009896800000895d */ /* 0x002fea0003900000 */
[----:B------:R-:W1:Y:S02]  /*7020*/  @!P0 SYNCS.PHASECHK.TRANS64 P0, [R9+URZ], R4 ;  /* 0x00000004090085a7 */ /* 0x000e64000800007f */
[----:B-1----:R-:W-:Y:S05]  /*7030*/  @!P0 BRA `(.L_x_110) ;  /* 0xfffffffc00f08947 */ /* 0x002fea000383ffff */
[----:B------:R-:W-:Y:S05]  /*7040*/  BRA `(.L_x_151) ;  /* 0xffffffec00fc7947 */ /* 0x000fea000383ffff */
.L_x_111:
[----:B0-----:R0:W1:Y:S02]  /*7050*/  SYNCS.PHASECHK.TRANS64.TRYWAIT P0, [R6+URZ], R5 ;  /* 0x00000005060075a7 */ /* 0x001064000800017f */
[----:B-1----:R-:W-:Y:S05]  /*7060*/  @!P0 NANOSLEEP.SYNCS 0x989680 ;  /* 0x009896800000895d */ /* 0x002fea0003900000 */
[----:B------:R-:W1:Y:S02]  /*7070*/  @!P0 SYNCS.PHASECHK.TRANS64 P0, [R6+URZ], R5 ;  /* 0x00000005060085a7 */ /* 0x000e64000800007f */
[----:B-1----:R-:W-:Y:S05]  /*7080*/  @!P0 BRA `(.L_x_111) ;  /* 0xfffffffc00f08947 */ /* 0x002fea000383ffff */
[----:B------:R-:W-:Y:S05]  /*7090*/  BRA `(.L_x_152) ;  /* 0xfffffff0000c7947 */ /* 0x000fea000383ffff */
.L_x_112:
[----:B0-----:R0:W1:Y:S02]  /*70a0*/  SYNCS.PHASECHK.TRANS64.TRYWAIT P0, [R9+URZ], R4 ;  /* 0x00000004090075a7 */ /* 0x001064000800017f */
[----:B-1----:R-:W-:Y:S05]  /*70b0*/  @!P0 NANOSLEEP.SYNCS 0x989680 ;  /* 0x009896800000895d */ /* 0x002fea0003900000 */
[----:B------:R-:W1:Y:S02]  /*70c0*/  @!P0 SYNCS.PHASECHK.TRANS64 P0, [R9+URZ], R4 ;  /* 0x00000004090085a7 */ /* 0x000e64000800007f */
[----:B-1----:R-:W-:Y:S05]  /*70d0*/  @!P0 BRA `(.L_x_112) ;  /* 0xfffffffc00f08947 */ /* 0x002fea000383ffff */
[----:B------:R-:W-:Y:S05]  /*70e0*/  BRA `(.L_x_153) ;  /* 0xfffffff0001c7947 */ /* 0x000fea000383ffff */
.L_x_113:
[----:B0-----:R0:W1:Y:S02]  /*70f0*/  SYNCS.PHASECHK.TRANS64.TRYWAIT P0, [R6+URZ], R5 ;  /* 0x00000005060075a7 */ /* 0x001064000800017f */
[----:B-1----:R-:W-:Y:S05]  /*7100*/  @!P0 NANOSLEEP.SYNCS 0x989680 ;  /* 0x009896800000895d */ /* 0x002fea0003900000 */
[----:B------:R-:W1:Y:S02]  /*7110*/  @!P0 SYNCS.PHASECHK.TRANS64 P0, [R6+URZ], R5 ;  /* 0x00000005060085a7 */ /* 0x000e64000800007f */
[----:B-1----:R-:W-:Y:S05]  /*7120*/  @!P0 BRA `(.L_x_113) ;  /* 0xfffffffc00f08947 */ /* 0x002fea000383ffff */
[----:B------:R-:W-:Y:S05]  /*7130*/  BRA `(.L_x_154) ;  /* 0xfffffff0002c7947 */ /* 0x000fea000383ffff */
.L_x_114:
[----:B0-----:R0:W1:Y:S02]  /*7140*/  SYNCS.PHASECHK.TRANS64.TRYWAIT P0, [R9+URZ], R4 ;  /* 0x00000004090075a7 */ /* 0x001064000800017f */
[----:B-1----:R-:W-:Y:S05]  /*7150*/  @!P0 NANOSLEEP.SYNCS 0x989680 ;  /* 0x009896800000895d */ /* 0x002fea0003900000 */
[----:B------:R-:W1:Y:S02]  /*7160*/  @!P0 SYNCS.PHASECHK.TRANS64 P0, [R9+URZ], R4 ;  /* 0x00000004090085a7 */ /* 0x000e64000800007f */
[----:B-1----:R-:W-:Y:S05]  /*7170*/  @!P0 BRA `(.L_x_114) ;  /* 0xfffffffc00f08947 */ /* 0x002fea000383ffff */
[----:B------:R-:W-:Y:S05]  /*7180*/  BRA `(.L_x_155) ;  /* 0xfffffff0003c7947 */ /* 0x000fea000383ffff */
.L_x_115:
[----:B0-----:R0:W1:Y:S02]  /*7190*/  SYNCS.PHASECHK.TRANS64.TRYWAIT P0, [R6+URZ], R5 ;  /* 0x00000005060075a7 */ /* 0x001064000800017f */
[----:B-1----:R-:W-:Y:S05]  /*71a0*/  @!P0 NANOSLEEP.SYNCS 0x989680 ;  /* 0x009896800000895d */ /* 0x002fea0003900000 */
[----:B------:R-:W1:Y:S02]  /*71b0*/  @!P0 SYNCS.PHASECHK.TRANS64 P0, [R6+URZ], R5 ;  /* 0x00000005060085a7 */ /* 0x000e64000800007f */
[----:B-1----:R-:W-:Y:S05]  /*71c0*/  @!P0 BRA `(.L_x_115) ;  /* 0xfffffffc00f08947 */ /* 0x002fea000383ffff */
[----:B------:R-:W-:Y:S05]  /*71d0*/  BRA `(.L_x_156) ;  /* 0xfffffff0004c7947 */ /* 0x000fea000383ffff */
.L_x_116:
[----:B0-----:R0:W1:Y:S02]  /*71e0*/  SYNCS.PHASECHK.TRANS64.TRYWAIT P0, [R9+URZ], R4 ;  /* 0x00000004090075a7 */ /* 0x001064000800017f */
[----:B-1----:R-:W-:Y:S05]  /*71f0*/  @!P0 NANOSLEEP.SYNCS 0x989680 ;  /* 0x009896800000895d */ /* 0x002fea0003900000 */
[----:B------:R-:W1:Y:S02]  /*7200*/  @!P0 SYNCS.PHASECHK.TRANS64 P0, [R9+URZ], R4 ;  /* 0x00000004090085a7 */ /* 0x000e64000800007f */
[----:B-1----:R-:W-:Y:S05]  /*7210*/  @!P0 BRA `(.L_x_116) ;  /* 0xfffffffc00f08947 */ /* 0x002fea000383ffff */
[----:B------:R-:W-:Y:S05]  /*7220*/  BRA `(.L_x_157) ;  /* 0xfffffff0005c7947 */ /* 0x000fea000383ffff */
.L_x_117:
[----:B0-----:R0:W1:Y:S02]  /*7230*/  SYNCS.PHASECHK.TRANS64.TRYWAIT P0, [R6+URZ], R5 ;  /* 0x00000005060075a7 */ /* 0x001064000800017f */
[----:B-1----:R-:W-:Y:S05]  /*7240*/  @!P0 NANOSLEEP.SYNCS 0x989680 ;  /* 0x009896800000895d */ /* 0x002fea0003900000 */
[----:B------:R-:W1:Y:S02]  /*7250*/  @!P0 SYNCS.PHASECHK.TRANS64 P0, [R6+URZ], R5 ;  /* 0x00000005060085a7 */ /* 0x000e64000800007f */
[----:B-1----:R-:W-:Y:S05]  /*7260*/  @!P0 BRA `(.L_x_117) ;  /* 0xfffffffc00f08947 */ /* 0x002fea000383ffff */
[----:B------:R-:W-:Y:S05]  /*7270*/  BRA `(.L_x_158) ;  /* 0xfffffff0006c7947 */ /* 0x000fea000383ffff */
.L_x_118:
[----:B0-----:R0:W1:Y:S02]  /*7280*/  SYNCS.PHASECHK.TRANS64.TRYWAIT P0, [R9+URZ], R4 ;  /* 0x00000004090075a7 */ /* 0x001064000800017f */
[----:B-1----:R-:W-:Y:S05]  /*7290*/  @!P0 NANOSLEEP.SYNCS 0x989680 ;  /* 0x009896800000895d */ /* 0x002fea0003900000 */
[----:B------:R-:W1:Y:S02]  /*72a0*/  @!P0 SYNCS.PHASECHK.TRANS64 P0, [R9+URZ], R4 ;  /* 0x00000004090085a7 */ /* 0x000e64000800007f */
[----:B-1----:R-:W-:Y:S05]  /*72b0*/  @!P0 BRA `(.L_x_118) ;  /* 0xfffffffc00f08947 */ /* 0x002fea000383ffff */
[----:B------:R-:W-:Y:S05]  /*72c0*/  BRA `(.L_x_159) ;  /* 0xfffffff0007c7947 */ /* 0x000fea000383ffff */
.L_x_119:
[----:B0-----:R0:W1:Y:S02]  /*72d0*/  SYNCS.PHASECHK.TRANS64.TRYWAIT P0, [R6+URZ], R5 ;  /* 0x00000005060075a7 */ /* 0x001064000800017f */
[----:B-1----:R-:W-:Y:S05]  /*72e0*/  @!P0 NANOSLEEP.SYNCS 0x989680 ;  /* 0x009896800000895d */ /* 0x002fea0003900000 */
[----:B------:R-:W1:Y:S02]  /*72f0*/  @!P0 SYNCS.PHASECHK.TRANS64 P0, [R6+URZ], R5 ;  /* 0x00000005060085a7 */ /* 0x000e64000800007f */
[----:B-1----:R-:W-:Y:S05]  /*7300*/  @!P0 BRA `(.L_x_119) ;  /* 0xfffffffc00f08947 */ /* 0x002fea000383ffff */
[----:B------:R-:W-:Y:S05]  /*7310*/  BRA `(.L_x_160) ;  /* 0xfffffff0008c7947 */ /* 0x000fea000383ffff */
.L_x_120:
[----:B0-----:R0:W1:Y:S02]  /*7320*/  SYNCS.PHASECHK.TRANS64.TRYWAIT P0, [R9+URZ], R4 ;  /* 0x00000004090075a7 */ /* 0x001064000800017f */
[----:B-1----:R-:W-:Y:S05]  /*7330*/  @!P0 NANOSLEEP.SYNCS 0x989680 ;  /* 0x009896800000895d */ /* 0x002fea0003900000 */
[----:B------:R-:W1:Y:S02]  /*7340*/  @!P0 SYNCS.PHASECHK.TRANS64 P0, [R9+URZ], R4 ;  /* 0x00000004090085a7 */ /* 0x000e64000800007f */
[----:B-1----:R-:W-:Y:S05]  /*7350*/  @!P0 BRA `(.L_x_120) ;  /* 0xfffffffc00f08947 */ /* 0x002fea000383ffff */
[----:B------:R-:W-:Y:S05]  /*7360*/  BRA `(.L_x_161) ;  /* 0xfffffff0009c7947 */ /* 0x000fea000383ffff */
.L_x_121:
[----:B0-----:R0:W1:Y:S02]  /*7370*/  SYNCS.PHASECHK.TRANS64.TRYWAIT P0, [R6+URZ], R5 ;  /* 0x00000005060075a7 */ /* 0x001064000800017f */
[----:B-1----:R-:W-:Y:S05]  /*7380*/  @!P0 NANOSLEEP.SYNCS 0x989680 ;  /* 0x009896800000895d */ /* 0x002fea0003900000 */
[----:B------:R-:W1:Y:S02]  /*7390*/  @!P0 SYNCS.PHASECHK.TRANS64 P0, [R6+URZ], R5 ;  /* 0x00000005060085a7 */ /* 0x000e64000800007f */
[----:B-1----:R-:W-:Y:S05]  /*73a0*/  @!P0 BRA `(.L_x_121) ;  /* 0xfffffffc00f08947 */ /* 0x002fea000383ffff */
[----:B------:R-:W-:Y:S05]  /*73b0*/  BRA `(.L_x_162) ;  /* 0xfffffff000ac7947 */ /* 0x000fea000383ffff */
.L_x_122:
[----:B0-----:R0:W1:Y:S02]  /*73c0*/  SYNCS.PHASECHK.TRANS64.TRYWAIT P0, [R9+URZ], R4 ;  /* 0x00000004090075a7 */ /* 0x001064000800017f */
[----:B-1----:R-:W-:Y:S05]  /*73d0*/  @!P0 NANOSLEEP.SYNCS 0x989680 ;  /* 0x009896800000895d */ /* 0x002fea0003900000 */
[----:B------:R-:W1:Y:S02]  /*73e0*/  @!P0 SYNCS.PHASECHK.TRANS64 P0, [R9+URZ], R4 ;  /* 0x00000004090085a7 */ /* 0x000e64000800007f */
[----:B-1----:R-:W-:Y:S05]  /*73f0*/  @!P0 BRA `(.L_x_122) ;  /* 0xfffffffc00f08947 */ /* 0x002fea000383ffff */
[----:B------:R-:W-:Y:S05]  /*7400*/  BRA `(.L_x_163) ;  /* 0xfffffff000bc7947 */ /* 0x000fea000383ffff */
.L_x_123:
[----:B0-----:R0:W1:Y:S02]  /*7410*/  SYNCS.PHASECHK.TRANS64.TRYWAIT P0, [R6+URZ], R5 ;  /* 0x00000005060075a7 */ /* 0x001064000800017f */
[----:B-1----:R-:W-:Y:S05]  /*7420*/  @!P0 NANOSLEEP.SYNCS 0x989680 ;  /* 0x009896800000895d */ /* 0x002fea0003900000 */
[----:B------:R-:W1:Y:S02]  /*7430*/  @!P0 SYNCS.PHASECHK.TRANS64 P0, [R6+URZ], R5 ;  /* 0x00000005060085a7 */ /* 0x000e64000800007f */
[----:B-1----:R-:W-:Y:S05]  /*7440*/  @!P0 BRA `(.L_x_123) ;  /* 0xfffffffc00f08947 */ /* 0x002fea000383ffff */
[----:B------:R-:W-:Y:S05]  /*7450*/  BRA `(.L_x_164) ;  /* 0xfffffff000c47947 */ /* 0x000fea000383ffff */
.L_x_165:
[----:B------:R-:W-:-:S00]  /*7460*/  BRA `(.L_x_165) ;  /* 0xfffffffc00fc7947 */ /* 0x000fc0000383ffff */
[----:B------:R-:W-:-:S00]  /*7470*/  NOP ;  /* 0x0000000000007918 */ /* 0x000fc00000000000 */
        /* <DEDUP_REMOVED lines=8> */
.L_x_166:


//--------------------- .nv.shared._ZN7cutlass13device_kernelINS_4gemm6kernel13GemmUniversalIN4cute5tupleIJiiiiEEENS1_10collective13CollectiveMmaINS1_37MainloopSm90TmaGmmaWarpSpecializedFP8ILi34ENS5_IJNS4_1CILi1EEESB_SB_EEENS1_35KernelTmaWarpSpecializedCooperativeEEENS5_IJNSA_ILi192EEENSA_ILi16EEENSA_ILi32EEEEEENS_12float_e4m3_tENS5_IJlSB_lEEESJ_SK_NS4_8TiledMMAINS4_8MMA_AtomIJNS4_4SM904GMMA30MMA_64x16x32_F32E4M3E4M3_SS_TNILNSO_7ScaleInE1ELSQ_1EEEEEENS4_6LayoutINS5_IJNSA_ILi2EEESB_SB_EEENS5_IJSB_NSA_ILi0EEESW_EEEEENS5_IJNS4_10UnderscoreESZ_SZ_EEEEENS4_13SM90_TMA_LOADENS4_14ComposedLayoutINS4_7SwizzleILi1ELi4ELi3EEENS4_18smem_ptr_flag_bitsILi8EEENST_INS5_IJNSA_ILi8EEESH_EEENS5_IJSH_SB_EEEEEEEvNS4_8identityES12_S1C_vS1D_EENS_8epilogue10collective6detail29Sm90TmaWarpSpecializedAdapterINS1G_15DefaultEpilogueISJ_SK_SK_NS1F_6thread17LinearCombinationISJ_Li1EffLNS1K_9ScaleType4KindE0ELNS_15FloatRoundStyleE2ESJ_EENS1_15EpilogueDefaultEEEEEvvEEEEvNT_6ParamsE --------------------------
	.section	.nv.shared._ZN7cutlass13device_kernelINS_4gemm6kernel13GemmUniversalIN4cute5tupleIJiiiiEEENS1_10collective13CollectiveMmaINS1_37MainloopSm90TmaGmmaWarpSpecializedFP8ILi34ENS5_IJNS4_1CILi1EEESB_SB_EEENS1_35KernelTmaWarpSpecializedCooperativeEEENS5_IJNSA_ILi192EEENSA_ILi16EEENSA_ILi32EEEEEENS_12float_e4m3_tENS5_IJlSB_lEEESJ_SK_NS4_8TiledMMAINS4_8MMA_AtomIJNS4_4SM904GMMA30MMA_64x16x32_F32E4M3E4M3_SS_TNILNSO_7ScaleInE1ELSQ_1EEEEEENS4_6LayoutINS5_IJNSA_ILi2EEESB_SB_EEENS5_IJSB_NSA_ILi0EEESW_EEEEENS5_IJNS4_10UnderscoreESZ_SZ_EEEEENS4_13SM90_TMA_LOADENS4_14ComposedLayoutINS4_7SwizzleILi1ELi4ELi3EEENS4_18smem_ptr_flag_bitsILi8EEENST_INS5_IJNSA_ILi8EEESH_EEENS5_IJSH_SB_EEEEEEEvNS4_8identityES12_S1C_vS1D_EENS_8epilogue10collective6detail29Sm90TmaWarpSpecializedAdapterINS1G_15DefaultEpilogueISJ_SK_SK_NS1F_6thread17LinearCombinationISJ_Li1EffLNS1K_9ScaleType4KindE0ELNS_15FloatRoundStyleE2ESJ_EENS1_15EpilogueDefaultEEEEEvvEEEEvNT_6ParamsE,"aw",@nobits
	.sectionflags	@""
	.align	16
	.zero		1024


//--------------------- .nv.shared.reserved.0     --------------------------
	.section	.nv.shared.reserved.0,"aw",@nobits
	.weak		__nv_reservedSMEM_offset_0_alias
	.size		__nv_reservedSMEM_offset_0_alias, 0, 0
	.other		__nv_reservedSMEM_offset_0_alias,@"STO_CUDA_RESERVED_SHARED STV_DEFAULT"
__nv_reservedSMEM_offset_0_alias:
	.zero		0


//--------------------- .nv.global                --------------------------
	.section	.nv.global,"aw",@nobits
.nv.global:
	.type		_ZN39_INTERNAL_4f2301cd_4_k_cu_76f79d8e_99834cute1_E,@object
	.size		_ZN39_INTERNAL_4f2301cd_4_k_cu_76f79d8e_99834cute1_E,(_ZN39_INTERNAL_4f2301cd_4_k_cu_76f79d8e_99834cuda3std3__45__cpo6cbeginE - _ZN39_INTERNAL_4f2301cd_4_k_cu_76f79d8e_99834cute1_E)
_ZN39_INTERNAL_4f2301cd_4_k_cu_76f79d8e_99834cute1_E:
	.zero		1
	.type		_ZN39_INTERNAL_4f2301cd_4_k_cu_76f79d8e_99834cuda3std3__45__cpo6cbeginE,@object
	.size		_ZN39_INTERNAL_4f2301cd_4_k_cu_76f79d8e_99834cuda3std3__45__cpo6cbeginE,(_ZN39_INTERNAL_4f2301cd_4_k_cu_76f79d8e_99834cuda3std3__48in_placeE - _ZN39_INTERNAL_4f2301cd_4_k_cu_76f79d8e_99834cuda3std3__45__cpo6cbeginE)
_ZN39_INTERNAL_4f2301cd_4_k_cu_76f79d8e_99834cuda3std3__45__cpo6cbeginE:
	.zero		1
	.type		_ZN39_INTERNAL_4f2301cd_4_k_cu_76f79d8e_99834cuda3std3__48in_placeE,@object
	.size		_ZN39_INTERNAL_4f2301cd_4_k_cu_76f79d8e_99834cuda3std3__48in_placeE,(_ZN39_INTERNAL_4f2301cd_4_k_cu_76f79d8e_99834cuda3std6ranges3__45__cpo9iter_moveE - _ZN39_INTERNAL_4f2301cd_4_k_cu_76f79d8e_99834cuda3std3__48in_placeE)
_ZN39_INTERNAL_4f2301cd_4_k_cu_76f79d8e_99834cuda3std3__48in_placeE:
	.zero		1
	.type		_ZN39_INTERNAL_4f2301cd_4_k_cu_76f79d8e_99834cuda3std6ranges3__45__cpo9iter_moveE,@object
	.size		_ZN39_INTERNAL_4f2301cd_4_k_cu_76f79d8e_99834cuda3std6ranges3__45__cpo9iter_moveE,(_ZN39_INTERNAL_4f2301cd_4_k_cu_76f79d8e_99834cuda3std3__45__cpo5beginE - _ZN39_INTERNAL_4f2301cd_4_k_cu_76f79d8e_99834cuda3std6ranges3__45__cpo9iter_moveE)
_ZN39_INTERNAL_4f2301cd_4_k_cu_76f79d8e_99834cuda3std6ranges3__45__cpo9iter_moveE:
	.zero		1
	.type		_ZN39_INTERNAL_4f2301cd_4_k_cu_76f79d8e_99834cuda3std3__45__cpo5beginE,@object
	.size		_ZN39_INTERNAL_4f2301cd_4_k_cu_76f79d8e_99834cuda3std3__45__cpo5beginE,(_ZN39_INTERNAL_4f2301cd_4_k_cu_76f79d8e_99834cuda3std3__441_GLOBAL__N__4f2301cd_4_k_cu_76f79d8e_99836ignoreE - _ZN39_INTERNAL_4f2301cd_4_k_cu_76f79d8e_99834cuda3std3__45__cpo5beginE)
_ZN39_INTERNAL_4f2301cd_4_k_cu_76f79d8e_99834cuda3std3__45__cpo5beginE:
	.zero		1
	.type		_ZN39_INTERNAL_4f2301cd_4_k_cu_76f79d8e_99834cuda3std3__441_GLOBAL__N__4f2301cd_4_k_cu_76f79d8e_99836ignoreE,@object
	.size		_ZN39_INTERNAL_4f2301cd_4_k_cu_76f79d8e_99834cuda3std3__441_GLOBAL__N__4f2301cd_4_k_cu_76f79d8e_99836ignoreE,(_ZN39_INTERNAL_4f2301cd_4_k_cu_76f79d8e_99834cute7productE - _ZN39_INTERNAL_4f2301cd_4_k_cu_76f79d8e_99834cuda3std3__441_GLOBAL__N__4f2301cd_4_k_cu_76f79d8e_99836ignoreE)
_ZN39_INTERNAL_4f2301cd_4_k_cu_76f79d8e_99834cuda3std3__441_GLOBAL__N__4f2301cd_4_k_cu_76f79d8e_99836ignoreE:
	.zero		1
	.type		_ZN39_INTERNAL_4f2301cd_4_k_cu_76f79d8e_99834cute7productE,@object
	.size		_ZN39_INTERNAL_4f2301cd_4_k_cu_76f79d8e_99834cute7productE,(_ZN39_INTERNAL_4f2301cd_4_k_cu_76f79d8e_99834cuda3std3__45__cpo3endE - _ZN39_INTERNAL_4f2301cd_4_k_cu_76f79d8e_99834cute7productE)
_ZN39_INTERNAL_4f2301cd_4_k_cu_76f79d8e_99834cute7productE:
	.zero		1
	.type		_ZN39_INTERNAL_4f2301cd_4_k_cu_76f79d8e_99834cuda3std3__45__cpo3endE,@object
	.size		_ZN39_INTERNAL_4f2301cd_4_k_cu_76f79d8e_99834cuda3std3__45__cpo3endE,(_ZN39_INTERNAL_4f2301cd_4_k_cu_76f79d8e_99834cuda3std3__419piecewise_constructE - _ZN39_INTERNAL_4f2301cd_4_k_cu_76f79d8e_99834cuda3std3__45__cpo3endE)
_ZN39_INTERNAL_4f2301cd_4_k_cu_76f79d8e_99834cuda3std3__45__cpo3endE:
	.zero		1
	.type		_ZN39_INTERNAL_4f2301cd_4_k_cu_76f79d8e_99834cuda3std3__419piecewise_constructE,@object
	.size		_ZN39_INTERNAL_4f2301cd_4_k_cu_76f79d8e_99834cuda3std3__419piecewise_constructE,(_ZN39_INTERNAL_4f2301cd_4_k_cu_76f79d8e_99834cuda3std3__45__cpo4cendE - _ZN39_INTERNAL_4f2301cd_4_k_cu_76f79d8e_99834cuda3std3__419piecewise_constructE)
_ZN39_INTERNAL_4f2301cd_4_k_cu_76f79d8e_99834cuda3std3__419piecewise_constructE:
	.zero		1
	.type		_ZN39_INTERNAL_4f2301cd_4_k_cu_76f79d8e_99834cuda3std3__45__cpo4cendE,@object
	.size		_ZN39_INTERNAL_4f2301cd_4_k_cu_76f79d8e_99834cuda3std3__45__cpo4cendE,(_ZN39_INTERNAL_4f2301cd_4_k_cu_76f79d8e_99834cuda3std6ranges3__45__cpo4swapE - _ZN39_INTERNAL_4f2301cd_4_k_cu_76f79d8e_99834cuda3std3__45__cpo4cendE)
_ZN39_INTERNAL_4f2301cd_4_k_cu_76f79d8e_99834cuda3std3__45__cpo4cendE:
	.zero		1
	.type		_ZN39_INTERNAL_4f2301cd_4_k_cu_76f79d8e_99834cuda3std6ranges3__45__cpo4swapE,@object
	.size		_ZN39_INTERNAL_4f2301cd_4_k_cu_76f79d8e_99834cuda3std6ranges3__45__cpo4swapE,(.L_7 - _ZN39_INTERNAL_4f2301cd_4_k_cu_76f79d8e_99834cuda3std6ranges3__45__cpo4swapE)
_ZN39_INTERNAL_4f2301cd_4_k_cu_76f79d8e_99834cuda3std6ranges3__45__cpo4swapE:
	.zero		1
.L_7:


//--------------------- .nv.constant0._ZN7cutlass13device_kernelINS_4gemm6kernel13GemmUniversalIN4cute5tupleIJiiiiEEENS1_10collective13CollectiveMmaINS1_37MainloopSm90TmaGmmaWarpSpecializedFP8ILi34ENS5_IJNS4_1CILi1EEESB_SB_EEENS1_35KernelTmaWarpSpecializedCooperativeEEENS5_IJNSA_ILi192EEENSA_ILi16EEENSA_ILi32EEEEEENS_12float_e4m3_tENS5_IJlSB_lEEESJ_SK_NS4_8TiledMMAINS4_8MMA_AtomIJNS4_4SM904GMMA30MMA_64x16x32_F32E4M3E4M3_SS_TNILNSO_7ScaleInE1ELSQ_1EEEEEENS4_6LayoutINS5_IJNSA_ILi2EEESB_SB_EEENS5_IJSB_NSA_ILi0EEESW_EEEEENS5_IJNS4_10UnderscoreESZ_SZ_EEEEENS4_13SM90_TMA_LOADENS4_14ComposedLayoutINS4_7SwizzleILi1ELi4ELi3EEENS4_18smem_ptr_flag_bitsILi8EEENST_INS5_IJNSA_ILi8EEESH_EEENS5_IJSH_SB_EEEEEEEvNS4_8identityES12_S1C_vS1D_EENS_8epilogue10collective6detail29Sm90TmaWarpSpecializedAdapterINS1G_15DefaultEpilogueISJ_SK_SK_NS1F_6thread17LinearCombinationISJ_Li1EffLNS1K_9ScaleType4KindE0ELNS_15FloatRoundStyleE2ESJ_EENS1_15EpilogueDefaultEEEEEvvEEEEvNT_6ParamsE --------------------------
	.section	.nv.constant0._ZN7cutlass13device_kernelINS_4gemm6kernel13GemmUniversalIN4cute5tupleIJiiiiEEENS1_10collective13CollectiveMmaINS1_37MainloopSm90TmaGmmaWarpSpecializedFP8ILi34ENS5_IJNS4_1CILi1EEESB_SB_EEENS1_35KernelTmaWarpSpecializedCooperativeEEENS5_IJNSA_ILi192EEENSA_ILi16EEENSA_ILi32EEEEEENS_12float_e4m3_tENS5_IJlSB_lEEESJ_SK_NS4_8TiledMMAINS4_8MMA_AtomIJNS4_4SM904GMMA30MMA_64x16x32_F32E4M3E4M3_SS_TNILNSO_7ScaleInE1ELSQ_1EEEEEENS4_6LayoutINS5_IJNSA_ILi2EEESB_SB_EEENS5_IJSB_NSA_ILi0EEESW_EEEEENS5_IJNS4_10UnderscoreESZ_SZ_EEEEENS4_13SM90_TMA_LOADENS4_14ComposedLayoutINS4_7SwizzleILi1ELi4ELi3EEENS4_18smem_ptr_flag_bitsILi8EEENST_INS5_IJNSA_ILi8EEESH_EEENS5_IJSH_SB_EEEEEEEvNS4_8identityES12_S1C_vS1D_EENS_8epilogue10collective6detail29Sm90TmaWarpSpecializedAdapterINS1G_15DefaultEpilogueISJ_SK_SK_NS1F_6thread17LinearCombinationISJ_Li1EffLNS1K_9ScaleType4KindE0ELNS_15FloatRoundStyleE2ESJ_EENS1_15EpilogueDefaultEEEEEvvEEEEvNT_6ParamsE,"a",@progbits
	.sectionflags	@""
	.align	4
.nv.constant0._ZN7cutlass13device_kernelINS_4gemm6kernel13GemmUniversalIN4cute5tupleIJiiiiEEENS1_10collective13CollectiveMmaINS1_37MainloopSm90TmaGmmaWarpSpecializedFP8ILi34ENS5_IJNS4_1CILi1EEESB_SB_EEENS1_35KernelTmaWarpSpecializedCooperativeEEENS5_IJNSA_ILi192EEENSA_ILi16EEENSA_ILi32EEEEEENS_12float_e4m3_tENS5_IJlSB_lEEESJ_SK_NS4_8TiledMMAINS4_8MMA_AtomIJNS4_4SM904GMMA30MMA_64x16x32_F32E4M3E4M3_SS_TNILNSO_7ScaleInE1ELSQ_1EEEEEENS4_6LayoutINS5_IJNSA_ILi2EEESB_SB_EEENS5_IJSB_NSA_ILi0EEESW_EEEEENS5_IJNS4_10UnderscoreESZ_SZ_EEEEENS4_13SM90_TMA_LOADENS4_14ComposedLayoutINS4_7SwizzleILi1ELi4ELi3EEENS4_18smem_ptr_flag_bitsILi8EEENST_INS5_IJNSA_ILi8EEESH_EEENS5_IJSH_SB_EEEEEEEvNS4_8identityES12_S1C_vS1D_EENS_8epilogue10collective6detail29Sm90TmaWarpSpecializedAdapterINS1G_15DefaultEpilogueISJ_SK_SK_NS1F_6thread17LinearCombinationISJ_Li1EffLNS1K_9ScaleType4KindE0ELNS_15FloatRoundStyleE2ESJ_EENS1_15EpilogueDefaultEEEEEvvEEEEvNT_6ParamsE:
	.zero		1664


//--------------------- SYMBOLS --------------------------

	.type		.nv.reservedSmem.offset0,@object
	.size		.nv.reservedSmem.offset0,0x4
